//
// Generated by NVIDIA NVVM Compiler
//
// Compiler Build ID: CL-36424714
// Cuda compilation tools, release 13.0, V13.0.88
// Based on NVVM 20.0.0
//

.version 9.0
.target sm_100
.address_size 64

	// .globl	_Z10randomMovePiiy
.global .align 4 .b8 precalc_xorwow_matrix[102400];
.global .align 4 .b8 precalc_xorwow_offset_matrix[102400];
.global .align 4 .b8 mrg32k3aM1[2304];
.global .align 4 .b8 mrg32k3aM2[2304];
.global .align 4 .b8 mrg32k3aM1SubSeq[2016];
.global .align 4 .b8 mrg32k3aM2SubSeq[2016];
.global .align 4 .b8 mrg32k3aM1Seq[2304];
.global .align 4 .b8 mrg32k3aM2Seq[2304];
.const .align 8 .b8 __cr_lgamma_table[72];

.visible .entry _Z10randomMovePiiy(
	.param .u64 .ptr .align 1 _Z10randomMovePiiy_param_0,
	.param .u32 _Z10randomMovePiiy_param_1,
	.param .u64 _Z10randomMovePiiy_param_2
)
{
	.reg .pred 	%p<5>;
	.reg .b32 	%r<35>;
	.reg .b64 	%rd<11>;

	ld.param.u64 	%rd6, [_Z10randomMovePiiy_param_0];
	ld.param.u32 	%r5, [_Z10randomMovePiiy_param_1];
	ld.param.u64 	%rd7, [_Z10randomMovePiiy_param_2];
	mov.u32 	%r6, %ctaid.x;
	mov.u32 	%r7, %ntid.x;
	mul.lo.s32 	%r8, %r6, %r7;
	mov.u32 	%r9, %tid.x;
	neg.s32 	%r10, %r9;
	setp.ne.s32 	%p1, %r8, %r10;
	@%p1 bra 	$L__BB0_5;
	cvt.u32.u64 	%r11, %rd7;
	xor.b32  	%r12, %r11, -1429050551;
	mul.lo.s32 	%r13, %r12, 1099087573;
	{ .reg .b32 tmp; mov.b64 {tmp, %r14}, %rd7; }
	xor.b32  	%r15, %r14, -136515619;
	add.s32 	%r16, %r13, 123456789;
	add.s32 	%r17, %r13, 5783321;
	shr.u32 	%r18, %r16, 2;
	xor.b32  	%r19, %r18, %r16;
	shl.b32 	%r20, %r17, 4;
	shl.b32 	%r21, %r19, 1;
	xor.b32  	%r22, %r20, %r21;
	xor.b32  	%r23, %r22, %r17;
	xor.b32  	%r24, %r23, %r19;
	mad.lo.s32 	%r25, %r15, -1703105765, %r13;
	add.s32 	%r26, %r25, %r24;
	add.s32 	%r34, %r26, 6977678;
	cvta.to.global.u64 	%rd1, %rd6;
$L__BB0_2:
	mul.hi.u32 	%r27, %r34, -1431655765;
	shr.u32 	%r28, %r27, 1;
	mul.lo.s32 	%r29, %r28, 3;
	sub.s32 	%r3, %r34, %r29;
	mul.lo.s32 	%r30, %r3, 3;
	mul.wide.u32 	%rd8, %r30, 4;
	add.s64 	%rd2, %rd1, %rd8;
	ld.global.u32 	%r31, [%rd2];
	setp.eq.s32 	%p2, %r31, 0;
	@%p2 bra 	$L__BB0_3;
	bra.uni 	$L__BB0_7;
$L__BB0_3:
	add.s64 	%rd10, %rd2, 8;
	ld.global.u32 	%r32, [%rd2+8];
	setp.ne.s32 	%p3, %r32, 0;
	@%p3 bra 	$L__BB0_6;
$L__BB0_4:
	st.global.u32 	[%rd10], %r5;
$L__BB0_5:
	ret;
$L__BB0_6:
	add.s64 	%rd9, %rd2, 4;
	ld.global.u32 	%r33, [%rd2+4];
	setp.eq.s32 	%p4, %r33, 0;
	selp.b64 	%rd10, %rd9, %rd2, %p4;
	bra.uni 	$L__BB0_4;
$L__BB0_7:
	add.s32 	%r34, %r3, 1;
	bra.uni 	$L__BB0_2;

}
	// .globl	_Z13lookaheadMovePii
.visible .entry _Z13lookaheadMovePii(
	.param .u64 .ptr .align 1 _Z13lookaheadMovePii_param_0,
	.param .u32 _Z13lookaheadMovePii_param_1
)
{
	.reg .pred 	%p<98>;
	.reg .b16 	%rs<85>;
	.reg .b32 	%r<85>;
	.reg .b64 	%rd<27>;

	ld.param.u64 	%rd19, [_Z13lookaheadMovePii_param_0];
	ld.param.u32 	%r16, [_Z13lookaheadMovePii_param_1];
	cvta.to.global.u64 	%rd1, %rd19;
	mov.u32 	%r17, %ctaid.x;
	mov.u32 	%r18, %ntid.x;
	mul.lo.s32 	%r19, %r17, %r18;
	mov.u32 	%r20, %tid.x;
	neg.s32 	%r21, %r20;
	setp.ne.s32 	%p1, %r19, %r21;
	@%p1 bra 	$L__BB1_52;
	sub.s32 	%r1, 3, %r16;
	add.s64 	%rd2, %rd1, 16;
	add.s64 	%rd3, %rd1, 32;
	add.s64 	%rd26, %rd1, 8;
	add.s64 	%rd5, %rd1, 24;
	ld.global.u32 	%r22, [%rd1+8];
	setp.eq.s32 	%p2, %r22, 0;
	mov.u64 	%rd23, %rd26;
	@%p2 bra 	$L__BB1_4;
	add.s64 	%rd23, %rd1, 4;
	ld.global.u32 	%r23, [%rd1+4];
	setp.eq.s32 	%p3, %r23, 0;
	@%p3 bra 	$L__BB1_4;
	ld.global.u32 	%r24, [%rd1];
	setp.ne.s32 	%p4, %r24, 0;
	mov.u64 	%rd23, %rd1;
	@%p4 bra 	$L__BB1_26;
$L__BB1_4:
	st.global.u32 	[%rd23], %r1;
	ld.global.u32 	%r2, [%rd1];
	setp.ne.s32 	%p5, %r2, %r1;
	mov.b16 	%rs65, 0;
	@%p5 bra 	$L__BB1_7;
	ld.global.u32 	%r25, [%rd1+4];
	setp.ne.s32 	%p6, %r25, %r1;
	@%p6 bra 	$L__BB1_7;
	ld.global.u32 	%r26, [%rd26];
	setp.eq.s32 	%p7, %r26, %r1;
	selp.u16 	%rs65, 1, 0, %p7;
$L__BB1_7:
	ld.global.u32 	%r3, [%rd1+12];
	setp.ne.s32 	%p8, %r3, %r1;
	@%p8 bra 	$L__BB1_10;
	ld.global.u32 	%r27, [%rd2];
	setp.ne.s32 	%p9, %r27, %r1;
	@%p9 bra 	$L__BB1_10;
	ld.global.u32 	%r28, [%rd1+20];
	setp.eq.s32 	%p10, %r28, %r1;
	selp.b16 	%rs65, 1, %rs65, %p10;
$L__BB1_10:
	ld.global.u32 	%r4, [%rd5];
	setp.ne.s32 	%p11, %r4, %r1;
	mov.u16 	%rs66, %rs65;
	@%p11 bra 	$L__BB1_13;
	ld.global.u32 	%r29, [%rd1+28];
	setp.ne.s32 	%p12, %r29, %r1;
	mov.b16 	%rs66, 1;
	@%p12 bra 	$L__BB1_13;
	ld.global.u32 	%r30, [%rd3];
	setp.eq.s32 	%p13, %r30, %r1;
	selp.b16 	%rs65, 1, %rs65, %p13;
$L__BB1_13:
	setp.eq.s32 	%p14, %r3, %r1;
	setp.eq.s32 	%p15, %r2, %r1;
	selp.b16 	%rs47, %rs66, %rs65, %p15;
	selp.b16 	%rs69, %rs47, %rs65, %p14;
	ld.global.u32 	%r31, [%rd1+4];
	setp.ne.s32 	%p16, %r31, %r1;
	@%p16 bra 	$L__BB1_16;
	ld.global.u32 	%r32, [%rd2];
	setp.ne.s32 	%p17, %r32, %r1;
	@%p17 bra 	$L__BB1_16;
	ld.global.u32 	%r33, [%rd1+28];
	setp.eq.s32 	%p18, %r33, %r1;
	selp.b16 	%rs69, 1, %rs69, %p18;
$L__BB1_16:
	ld.global.u32 	%r5, [%rd26];
	setp.ne.s32 	%p19, %r5, %r1;
	@%p19 bra 	$L__BB1_19;
	ld.global.u32 	%r34, [%rd1+20];
	setp.ne.s32 	%p20, %r34, %r1;
	@%p20 bra 	$L__BB1_19;
	ld.global.u32 	%r35, [%rd3];
	setp.eq.s32 	%p21, %r35, %r1;
	selp.b16 	%rs69, 1, %rs69, %p21;
$L__BB1_19:
	setp.ne.s32 	%p22, %r2, %r1;
	@%p22 bra 	$L__BB1_22;
	ld.global.u32 	%r36, [%rd2];
	setp.ne.s32 	%p23, %r36, %r1;
	@%p23 bra 	$L__BB1_22;
	ld.global.u32 	%r37, [%rd3];
	setp.eq.s32 	%p24, %r37, %r1;
	selp.b16 	%rs69, 1, %rs69, %p24;
$L__BB1_22:
	setp.ne.s32 	%p25, %r5, %r1;
	@%p25 bra 	$L__BB1_50;
	ld.global.u32 	%r38, [%rd2];
	setp.ne.s32 	%p26, %r38, %r1;
	@%p26 bra 	$L__BB1_50;
	setp.ne.s32 	%p28, %r4, %r1;
	and.b16  	%rs49, %rs69, 255;
	setp.eq.s16 	%p29, %rs49, 0;
	and.pred  	%p30, %p28, %p29;
	@%p30 bra 	$L__BB1_25;
	bra.uni 	$L__BB1_51;
$L__BB1_25:
	mov.b32 	%r39, 0;
	st.global.u32 	[%rd23], %r39;
$L__BB1_26:
	add.s64 	%rd9, %rd1, 20;
	ld.global.u32 	%r40, [%rd1+20];
	setp.eq.s32 	%p31, %r40, 0;
	mov.u64 	%rd23, %rd9;
	@%p31 bra 	$L__BB1_29;
	ld.global.u32 	%r41, [%rd2];
	setp.eq.s32 	%p32, %r41, 0;
	mov.u64 	%rd23, %rd2;
	@%p32 bra 	$L__BB1_29;
	add.s64 	%rd23, %rd1, 12;
	ld.global.u32 	%r42, [%rd1+12];
	setp.ne.s32 	%p33, %r42, 0;
	@%p33 bra 	$L__BB1_55;
$L__BB1_29:
	st.global.u32 	[%rd23], %r1;
	ld.global.u32 	%r6, [%rd1];
	setp.ne.s32 	%p34, %r6, %r1;
	mov.b16 	%rs72, 0;
	@%p34 bra 	$L__BB1_32;
	ld.global.u32 	%r43, [%rd1+4];
	setp.ne.s32 	%p35, %r43, %r1;
	@%p35 bra 	$L__BB1_32;
	ld.global.u32 	%r44, [%rd26];
	setp.eq.s32 	%p36, %r44, %r1;
	selp.u16 	%rs72, 1, 0, %p36;
$L__BB1_32:
	ld.global.u32 	%r7, [%rd1+12];
	setp.ne.s32 	%p37, %r7, %r1;
	@%p37 bra 	$L__BB1_35;
	ld.global.u32 	%r45, [%rd2];
	setp.ne.s32 	%p38, %r45, %r1;
	@%p38 bra 	$L__BB1_35;
	ld.global.u32 	%r46, [%rd9];
	setp.eq.s32 	%p39, %r46, %r1;
	selp.b16 	%rs72, 1, %rs72, %p39;
$L__BB1_35:
	ld.global.u32 	%r8, [%rd5];
	setp.ne.s32 	%p40, %r8, %r1;
	mov.u16 	%rs73, %rs72;
	@%p40 bra 	$L__BB1_38;
	ld.global.u32 	%r47, [%rd1+28];
	setp.ne.s32 	%p41, %r47, %r1;
	mov.b16 	%rs73, 1;
	@%p41 bra 	$L__BB1_38;
	ld.global.u32 	%r48, [%rd3];
	setp.eq.s32 	%p42, %r48, %r1;
	selp.b16 	%rs72, 1, %rs72, %p42;
$L__BB1_38:
	setp.eq.s32 	%p43, %r7, %r1;
	setp.eq.s32 	%p44, %r6, %r1;
	selp.b16 	%rs54, %rs73, %rs72, %p44;
	selp.b16 	%rs76, %rs54, %rs72, %p43;
	ld.global.u32 	%r49, [%rd1+4];
	setp.ne.s32 	%p45, %r49, %r1;
	@%p45 bra 	$L__BB1_41;
	ld.global.u32 	%r50, [%rd2];
	setp.ne.s32 	%p46, %r50, %r1;
	@%p46 bra 	$L__BB1_41;
	ld.global.u32 	%r51, [%rd1+28];
	setp.eq.s32 	%p47, %r51, %r1;
	selp.b16 	%rs76, 1, %rs76, %p47;
$L__BB1_41:
	ld.global.u32 	%r9, [%rd26];
	setp.ne.s32 	%p48, %r9, %r1;
	@%p48 bra 	$L__BB1_44;
	ld.global.u32 	%r52, [%rd9];
	setp.ne.s32 	%p49, %r52, %r1;
	@%p49 bra 	$L__BB1_44;
	ld.global.u32 	%r53, [%rd3];
	setp.eq.s32 	%p50, %r53, %r1;
	selp.b16 	%rs76, 1, %rs76, %p50;
$L__BB1_44:
	setp.ne.s32 	%p51, %r6, %r1;
	@%p51 bra 	$L__BB1_47;
	ld.global.u32 	%r54, [%rd2];
	setp.ne.s32 	%p52, %r54, %r1;
	@%p52 bra 	$L__BB1_47;
	ld.global.u32 	%r55, [%rd3];
	setp.eq.s32 	%p53, %r55, %r1;
	selp.b16 	%rs76, 1, %rs76, %p53;
$L__BB1_47:
	setp.ne.s32 	%p54, %r9, %r1;
	@%p54 bra 	$L__BB1_49;
	ld.global.u32 	%r56, [%rd2];
	setp.eq.s32 	%p55, %r56, %r1;
	@%p55 bra 	$L__BB1_53;
$L__BB1_49:
	setp.eq.s16 	%p56, %rs76, 0;
	@%p56 bra 	$L__BB1_54;
	bra.uni 	$L__BB1_51;
$L__BB1_50:
	setp.eq.s16 	%p27, %rs69, 0;
	@%p27 bra 	$L__BB1_25;
$L__BB1_51:
	st.global.u32 	[%rd23], %r16;
$L__BB1_52:
	ret;
$L__BB1_53:
	setp.eq.s32 	%p57, %r8, %r1;
	and.b16  	%rs56, %rs76, 255;
	setp.ne.s16 	%p58, %rs56, 0;
	or.pred  	%p59, %p57, %p58;
	@%p59 bra 	$L__BB1_51;
$L__BB1_54:
	mov.b32 	%r57, 0;
	st.global.u32 	[%rd23], %r57;
$L__BB1_55:
	ld.global.u32 	%r58, [%rd3];
	setp.eq.s32 	%p60, %r58, 0;
	mov.u64 	%rd23, %rd3;
	@%p60 bra 	$L__BB1_59;
	add.s64 	%rd23, %rd1, 28;
	ld.global.u32 	%r59, [%rd1+28];
	setp.eq.s32 	%p61, %r59, 0;
	@%p61 bra 	$L__BB1_59;
	ld.global.u32 	%r60, [%rd5];
	setp.eq.s32 	%p62, %r60, 0;
	mov.u64 	%rd23, %rd5;
	@%p62 bra 	$L__BB1_59;
	ld.global.u32 	%r84, [%rd1];
	bra.uni 	$L__BB1_82;
$L__BB1_59:
	st.global.u32 	[%rd23], %r1;
	ld.global.u32 	%r84, [%rd1];
	setp.ne.s32 	%p63, %r84, %r1;
	mov.b16 	%rs79, 0;
	@%p63 bra 	$L__BB1_62;
	ld.global.u32 	%r61, [%rd1+4];
	setp.ne.s32 	%p64, %r61, %r1;
	@%p64 bra 	$L__BB1_62;
	ld.global.u32 	%r62, [%rd26];
	setp.eq.s32 	%p65, %r62, %r1;
	selp.u16 	%rs79, 1, 0, %p65;
$L__BB1_62:
	ld.global.u32 	%r12, [%rd1+12];
	setp.ne.s32 	%p66, %r12, %r1;
	@%p66 bra 	$L__BB1_65;
	ld.global.u32 	%r63, [%rd2];
	setp.ne.s32 	%p67, %r63, %r1;
	@%p67 bra 	$L__BB1_65;
	ld.global.u32 	%r64, [%rd9];
	setp.eq.s32 	%p68, %r64, %r1;
	selp.b16 	%rs79, 1, %rs79, %p68;
$L__BB1_65:
	ld.global.u32 	%r13, [%rd5];
	setp.ne.s32 	%p69, %r13, %r1;
	mov.u16 	%rs80, %rs79;
	@%p69 bra 	$L__BB1_68;
	ld.global.u32 	%r65, [%rd1+28];
	setp.ne.s32 	%p70, %r65, %r1;
	mov.b16 	%rs80, 1;
	@%p70 bra 	$L__BB1_68;
	ld.global.u32 	%r66, [%rd3];
	setp.eq.s32 	%p71, %r66, %r1;
	selp.b16 	%rs79, 1, %rs79, %p71;
$L__BB1_68:
	setp.eq.s32 	%p72, %r12, %r1;
	setp.eq.s32 	%p73, %r84, %r1;
	selp.b16 	%rs61, %rs80, %rs79, %p73;
	selp.b16 	%rs83, %rs61, %rs79, %p72;
	ld.global.u32 	%r67, [%rd1+4];
	setp.ne.s32 	%p74, %r67, %r1;
	@%p74 bra 	$L__BB1_71;
	ld.global.u32 	%r68, [%rd2];
	setp.ne.s32 	%p75, %r68, %r1;
	@%p75 bra 	$L__BB1_71;
	ld.global.u32 	%r69, [%rd1+28];
	setp.eq.s32 	%p76, %r69, %r1;
	selp.b16 	%rs83, 1, %rs83, %p76;
$L__BB1_71:
	ld.global.u32 	%r14, [%rd26];
	setp.ne.s32 	%p77, %r14, %r1;
	@%p77 bra 	$L__BB1_74;
	ld.global.u32 	%r70, [%rd9];
	setp.ne.s32 	%p78, %r70, %r1;
	@%p78 bra 	$L__BB1_74;
	ld.global.u32 	%r71, [%rd3];
	setp.eq.s32 	%p79, %r71, %r1;
	selp.b16 	%rs83, 1, %rs83, %p79;
$L__BB1_74:
	setp.ne.s32 	%p80, %r84, %r1;
	@%p80 bra 	$L__BB1_77;
	ld.global.u32 	%r72, [%rd2];
	setp.ne.s32 	%p81, %r72, %r1;
	@%p81 bra 	$L__BB1_77;
	ld.global.u32 	%r73, [%rd3];
	setp.eq.s32 	%p82, %r73, %r1;
	selp.b16 	%rs83, 1, %rs83, %p82;
$L__BB1_77:
	setp.ne.s32 	%p83, %r14, %r1;
	@%p83 bra 	$L__BB1_79;
	ld.global.u32 	%r74, [%rd2];
	setp.eq.s32 	%p84, %r74, %r1;
	@%p84 bra 	$L__BB1_80;
$L__BB1_79:
	setp.eq.s16 	%p85, %rs83, 0;
	@%p85 bra 	$L__BB1_81;
	bra.uni 	$L__BB1_51;
$L__BB1_80:
	setp.eq.s32 	%p86, %r13, %r1;
	and.b16  	%rs63, %rs83, 255;
	setp.ne.s16 	%p87, %rs63, 0;
	or.pred  	%p88, %p86, %p87;
	@%p88 bra 	$L__BB1_51;
$L__BB1_81:
	mov.b32 	%r75, 0;
	st.global.u32 	[%rd23], %r75;
$L__BB1_82:
	setp.eq.s32 	%p89, %r84, 0;
	@%p89 bra 	$L__BB1_83;
	bra.uni 	$L__BB1_85;
$L__BB1_83:
	ld.global.u32 	%r82, [%rd26];
	setp.ne.s32 	%p96, %r82, 0;
	@%p96 bra 	$L__BB1_91;
$L__BB1_84:
	st.global.u32 	[%rd26], %r16;
	bra.uni 	$L__BB1_52;
$L__BB1_85:
	add.s64 	%rd16, %rd1, 12;
	ld.global.u32 	%r76, [%rd1+12];
	setp.ne.s32 	%p90, %r76, 0;
	@%p90 bra 	$L__BB1_88;
	ld.global.u32 	%r80, [%rd9];
	setp.eq.s32 	%p94, %r80, 0;
	mov.u64 	%rd26, %rd9;
	@%p94 bra 	$L__BB1_84;
	ld.global.u32 	%r81, [%rd2];
	setp.eq.s32 	%p95, %r81, 0;
	selp.b64 	%rd26, %rd2, %rd16, %p95;
	bra.uni 	$L__BB1_84;
$L__BB1_88:
	ld.global.u32 	%r77, [%rd5];
	setp.ne.s32 	%p91, %r77, 0;
	@%p91 bra 	$L__BB1_52;
	ld.global.u32 	%r78, [%rd3];
	setp.eq.s32 	%p92, %r78, 0;
	mov.u64 	%rd26, %rd3;
	@%p92 bra 	$L__BB1_84;
	add.s64 	%rd20, %rd1, 28;
	ld.global.u32 	%r79, [%rd1+28];
	setp.eq.s32 	%p93, %r79, 0;
	selp.b64 	%rd26, %rd20, %rd5, %p93;
	bra.uni 	$L__BB1_84;
$L__BB1_91:
	add.s64 	%rd21, %rd1, 4;
	ld.global.u32 	%r83, [%rd1+4];
	setp.eq.s32 	%p97, %r83, 0;
	selp.b64 	%rd26, %rd21, %rd1, %p97;
	bra.uni 	$L__BB1_84;

}


// ===== COMPILED SASS (sm_100) =====

	.target	sm_100

	.elftype	@"ET_EXEC"


//--------------------- .note.nv.tkinfo           --------------------------
	.section	.note.nv.tkinfo,"",@"SHT_NOTE"
	.sectionflags	@"SHF_NOTE_NV_TKINFO"
	.tkinfo
        /*0018*/ 	.word	0x00000002
        /*0030*/ 	.string	""
        /*0030*/ 	.string	"ptxas"
        /*0030*/ 	.string	"Cuda compilation tools, release 13.0, V13.0.88"
        /*0030*/ 	.string	"Build cuda_13.0.r13.0/compiler.36424714_0"
        /*0030*/ 	.string	"-arch sm_100 -m 64 "



//--------------------- .note.nv.cuinfo           --------------------------
	.section	.note.nv.cuinfo,"",@"SHT_NOTE"
	.sectionflags	@"SHF_NOTE_NV_CUINFO"
        /*0018*/ 	.short	0x0002
        /*001a*/ 	.short	0x0064
        /*001c*/ 	.short	0x0082
	.zero		2


//--------------------- .nv.info                  --------------------------
	.section	.nv.info,"",@"SHT_CUDA_INFO"
	.align	4


	//----- nvinfo : EIATTR_REGCOUNT
	.align		4
        /*0000*/ 	.byte	0x04, 0x2f
        /*0002*/ 	.short	(.L_10 - .L_9)
	.align		4
.L_9:
        /*0004*/ 	.word	index@(_Z10randomMovePiiy)
        /*0008*/ 	.word	0x0000000e


	//----- nvinfo : EIATTR_FRAME_SIZE
	.align		4
.L_10:
        /*000c*/ 	.byte	0x04, 0x11
        /*000e*/ 	.short	(.L_12 - .L_11)
	.align		4
.L_11:
        /*0010*/ 	.word	index@(_Z10randomMovePiiy)
        /*0014*/ 	.word	0x00000000


	//----- nvinfo : EIATTR_REGCOUNT
	.align		4
.L_12:
        /*0018*/ 	.byte	0x04, 0x2f
        /*001a*/ 	.short	(.L_14 - .L_13)
	.align		4
.L_13:
        /*001c*/ 	.word	index@(_Z13lookaheadMovePii)
        /*0020*/ 	.word	0x0000001d


	//----- nvinfo : EIATTR_FRAME_SIZE
	.align		4
.L_14:
        /*0024*/ 	.byte	0x04, 0x11
        /*0026*/ 	.short	(.L_16 - .L_15)
	.align		4
.L_15:
        /*0028*/ 	.word	index@(_Z13lookaheadMovePii)
        /*002c*/ 	.word	0x00000000


	//----- nvinfo : EIATTR_MIN_STACK_SIZE
	.align		4
.L_16:
        /*0030*/ 	.byte	0x04, 0x12
        /*0032*/ 	.short	(.L_18 - .L_17)
	.align		4
.L_17:
        /*0034*/ 	.word	index@(_Z13lookaheadMovePii)
        /*0038*/ 	.word	0x00000000


	//----- nvinfo : EIATTR_MIN_STACK_SIZE
	.align		4
.L_18:
        /*003c*/ 	.byte	0x04, 0x12
        /*003e*/ 	.short	(.L_20 - .L_19)
	.align		4
.L_19:
        /*0040*/ 	.word	index@(_Z10randomMovePiiy)
        /*0044*/ 	.word	0x00000000
.L_20:


//--------------------- .nv.compat                --------------------------
	.section	.nv.compat,"",@"SHT_CUDA_COMPAT_INFO"
	.align	4
        /*0000*/ 	.byte	0x02, 0x09, 0x00, 0x00, 0x02, 0x02, 0x01, 0x00, 0x02, 0x05, 0x05, 0x00, 0x03, 0x07, 0x01, 0x01
        /*0010*/ 	.byte	0x02, 0x03, 0x00, 0x00, 0x02, 0x06, 0x01, 0x00, 0x04, 0x0b, 0x08, 0x00, 0x09, 0x00, 0x00, 0x00
        /*0020*/ 	.byte	0x00, 0x00, 0x00, 0x00


//--------------------- .nv.info._Z13lookaheadMovePii --------------------------
	.section	.nv.info._Z13lookaheadMovePii,"",@"SHT_CUDA_INFO"
	.sectionflags	@""
	.align	4


	//----- nvinfo : EIATTR_CUDA_API_VERSION
	.align		4
        /*0000*/ 	.byte	0x04, 0x37
        /*0002*/ 	.short	(.L_22 - .L_21)
.L_21:
        /*0004*/ 	.word	0x00000082


	//----- nvinfo : EIATTR_KPARAM_INFO
	.align		4
.L_22:
        /*0008*/ 	.byte	0x04, 0x17
        /*000a*/ 	.short	(.L_24 - .L_23)
.L_23:
        /*000c*/ 	.word	0x00000000
        /*0010*/ 	.short	0x0001
        /*0012*/ 	.short	0x0008
        /*0014*/ 	.byte	0x00, 0xf0, 0x11, 0x00


	//----- nvinfo : EIATTR_KPARAM_INFO
	.align		4
.L_24:
        /*0018*/ 	.byte	0x04, 0x17
        /*001a*/ 	.short	(.L_26 - .L_25)
.L_25:
        /*001c*/ 	.word	0x00000000
        /*0020*/ 	.short	0x0000
        /*0022*/ 	.short	0x0000
        /*0024*/ 	.byte	0x00, 0xf5, 0x21, 0x00


	//----- nvinfo : EIATTR_SPARSE_MMA_MASK
	.align		4
.L_26:
        /*0028*/ 	.byte	0x03, 0x50
        /*002a*/ 	.short	0x0000


	//----- nvinfo : EIATTR_MAXREG_COUNT
	.align		4
        /*002c*/ 	.byte	0x03, 0x1b
        /*002e*/ 	.short	0x00ff


	//----- nvinfo : EIATTR_MERCURY_ISA_VERSION
	.align		4
        /*0030*/ 	.byte	0x03, 0x5f
        /*0032*/ 	.short	0x0101


	//----- nvinfo : EIATTR_VRC_CTA_INIT_COUNT
	.align		4
        /*0034*/ 	.byte	0x02, 0x4a
	.zero		1
	.zero		1


	//----- nvinfo : EIATTR_EXIT_INSTR_OFFSETS
	.align		4
        /*0038*/ 	.byte	0x04, 0x1c
        /*003a*/ 	.short	(.L_28 - .L_27)


	//   ....[0]....
.L_27:
        /*003c*/ 	.word	0x00000070


	//   ....[1]....
        /*0040*/ 	.word	0x00001270


	//   ....[2]....
        /*0044*/ 	.word	0x000014a0


	//   ....[3]....
        /*0048*/ 	.word	0x000014c0


	//----- nvinfo : EIATTR_CBANK_PARAM_SIZE
	.align		4
.L_28:
        /*004c*/ 	.byte	0x03, 0x19
        /*004e*/ 	.short	0x000c


	//----- nvinfo : EIATTR_PARAM_CBANK
	.align		4
        /*0050*/ 	.byte	0x04, 0x0a
        /*0052*/ 	.short	(.L_30 - .L_29)
	.align		4
.L_29:
        /*0054*/ 	.word	index@(.nv.constant0._Z13lookaheadMovePii)
        /*0058*/ 	.short	0x0380
        /*005a*/ 	.short	0x000c


	//----- nvinfo : EIATTR_SW_WAR
	.align		4
.L_30:
        /*005c*/ 	.byte	0x04, 0x36
        /*005e*/ 	.short	(.L_32 - .L_31)
.L_31:
        /*0060*/ 	.word	0x00000008
.L_32:


//--------------------- .nv.info._Z10randomMovePiiy --------------------------
	.section	.nv.info._Z10randomMovePiiy,"",@"SHT_CUDA_INFO"
	.sectionflags	@""
	.align	4


	//----- nvinfo : EIATTR_CUDA_API_VERSION
	.align		4
        /*0000*/ 	.byte	0x04, 0x37
        /*0002*/ 	.short	(.L_34 - .L_33)
.L_33:
        /*0004*/ 	.word	0x00000082


	//----- nvinfo : EIATTR_KPARAM_INFO
	.align		4
.L_34:
        /*0008*/ 	.byte	0x04, 0x17
        /*000a*/ 	.short	(.L_36 - .L_35)
.L_35:
        /*000c*/ 	.word	0x00000000
        /*0010*/ 	.short	0x0002
        /*0012*/ 	.short	0x0010
        /*0014*/ 	.byte	0x00, 0xf0, 0x21, 0x00


	//----- nvinfo : EIATTR_KPARAM_INFO
	.align		4
.L_36:
        /*0018*/ 	.byte	0x04, 0x17
        /*001a*/ 	.short	(.L_38 - .L_37)
.L_37:
        /*001c*/ 	.word	0x00000000
        /*0020*/ 	.short	0x0001
        /*0022*/ 	.short	0x0008
        /*0024*/ 	.byte	0x00, 0xf0, 0x11, 0x00


	//----- nvinfo : EIATTR_KPARAM_INFO
	.align		4
.L_38:
        /*0028*/ 	.byte	0x04, 0x17
        /*002a*/ 	.short	(.L_40 - .L_39)
.L_39:
        /*002c*/ 	.word	0x00000000
        /*0030*/ 	.short	0x0000
        /*0032*/ 	.short	0x0000
        /*0034*/ 	.byte	0x00, 0xf5, 0x21, 0x00


	//----- nvinfo : EIATTR_SPARSE_MMA_MASK
	.align		4
.L_40:
        /*0038*/ 	.byte	0x03, 0x50
        /*003a*/ 	.short	0x0000


	//----- nvinfo : EIATTR_MAXREG_COUNT
	.align		4
        /*003c*/ 	.byte	0x03, 0x1b
        /*003e*/ 	.short	0x00ff


	//----- nvinfo : EIATTR_MERCURY_ISA_VERSION
	.align		4
        /*0040*/ 	.byte	0x03, 0x5f
        /*0042*/ 	.short	0x0101


	//----- nvinfo : EIATTR_VRC_CTA_INIT_COUNT
	.align		4
        /*0044*/ 	.byte	0x02, 0x4a
	.zero		1
	.zero		1


	//----- nvinfo : EIATTR_EXIT_INSTR_OFFSETS
	.align		4
        /*0048*/ 	.byte	0x04, 0x1c
        /*004a*/ 	.short	(.L_42 - .L_41)


	//   ....[0]....
.L_41:
        /*004c*/ 	.word	0x00000070


	//   ....[1]....
        /*0050*/ 	.word	0x000003a0


	//----- nvinfo : EIATTR_CBANK_PARAM_SIZE
	.align		4
.L_42:
        /*0054*/ 	.byte	0x03, 0x19
        /*0056*/ 	.short	0x0018


	//----- nvinfo : EIATTR_PARAM_CBANK
	.align		4
        /*0058*/ 	.byte	0x04, 0x0a
        /*005a*/ 	.short	(.L_44 - .L_43)
	.align		4
.L_43:
        /*005c*/ 	.word	index@(.nv.constant0._Z10randomMovePiiy)
        /*0060*/ 	.short	0x0380
        /*0062*/ 	.short	0x0018


	//----- nvinfo : EIATTR_SW_WAR
	.align		4
.L_44:
        /*0064*/ 	.byte	0x04, 0x36
        /*0066*/ 	.short	(.L_46 - .L_45)
.L_45:
        /*0068*/ 	.word	0x00000008
.L_46:


//--------------------- .nv.callgraph             --------------------------
	.section	.nv.callgraph,"",@"SHT_CUDA_CALLGRAPH"
	.align	4
	.sectionentsize	8
	.align		4
        /*0000*/ 	.word	0x00000000
	.align		4
        /*0004*/ 	.word	0xffffffff
	.align		4
        /*0008*/ 	.word	0x00000000
	.align		4
        /*000c*/ 	.word	0xfffffffe
	.align		4
        /*0010*/ 	.word	0x00000000
	.align		4
        /*0014*/ 	.word	0xfffffffd
	.align		4
        /*0018*/ 	.word	0x00000000
	.align		4
        /*001c*/ 	.word	0xfffffffc


//--------------------- .nv.constant4             --------------------------
	.section	.nv.constant4,"a",@progbits
	.align	8
	.align		8
.nv.constant4:
        /*0000*/ 	.dword	precalc_xorwow_matrix
	.align		8
        /*0008*/ 	.dword	precalc_xorwow_offset_matrix
	.align		8
        /*0010*/ 	.dword	mrg32k3aM1
	.align		8
        /*0018*/ 	.dword	mrg32k3aM2
	.align		8
        /*0020*/ 	.dword	mrg32k3aM1SubSeq
	.align		8
        /*0028*/ 	.dword	mrg32k3aM2SubSeq
	.align		8
        /*0030*/ 	.dword	mrg32k3aM1Seq
	.align		8
        /*0038*/ 	.dword	mrg32k3aM2Seq


//--------------------- .nv.constant3             --------------------------
	.section	.nv.constant3,"a",@progbits
	.align	8
.nv.constant3:
	.type		__cr_lgamma_table,@object
	.size		__cr_lgamma_table,(.L_8 - __cr_lgamma_table)
__cr_lgamma_table:
        /*0000*/ 	.byte	0x00, 0x00, 0x00, 0x00, 0x00, 0x00, 0x00, 0x00, 0x00, 0x00, 0x00, 0x00, 0x00, 0x00, 0x00, 0x00
        /*0010*/ 	.byte	0xef, 0x39, 0xfa, 0xfe, 0x42, 0x2e, 0xe6, 0x3f, 0x02, 0x20, 0x2a, 0xfa, 0x0b, 0xab, 0xfc, 0x3f
        /*0020*/ 	.byte	0xf9, 0x2c, 0x92, 0x7c, 0xa7, 0x6c, 0x09, 0x40, 0xc9, 0x79, 0x44, 0x3c, 0x64, 0x26, 0x13, 0x40
        /*0030*/ 	.byte	0xca, 0x01, 0xcf, 0x3a, 0x27, 0x51, 0x1a, 0x40, 0x30, 0xcc, 0x2d, 0xf3, 0xe1, 0x0c, 0x21, 0x40
        /*0040*/ 	.byte	0x0d, 0xb7, 0xfc, 0x82, 0x8e, 0x35, 0x25, 0x40
.L_8:


//--------------------- .text._Z13lookaheadMovePii --------------------------
	.section	.text._Z13lookaheadMovePii,"ax",@progbits
	.align	128
        .global         _Z13lookaheadMovePii
        .type           _Z13lookaheadMovePii,@function
        .size           _Z13lookaheadMovePii,(.L_x_41 - _Z13lookaheadMovePii)
        .other          _Z13lookaheadMovePii,@"STO_CUDA_ENTRY STV_DEFAULT"
_Z13lookaheadMovePii:
.text._Z13lookaheadMovePii:
[----:B------:R-:W-:Y:S01]  /*0000*/  LDC R1, c[0x0][0x37c] ;  /* 0x0000df00ff017b82 */ /* 0x000fe20000000800 */
[----:B------:R-:W0:Y:S07]  /*0010*/  S2R R0, SR_TID.X ;  /* 0x0000000000007919 */ /* 0x000e2e0000002100 */
[----:B------:R-:W1:Y:S01]  /*0020*/  S2UR UR4, SR_CTAID.X ;  /* 0x00000000000479c3 */ /* 0x000e620000002500 */
[----:B------:R-:W1:Y:S02]  /*0030*/  LDCU UR5, c[0x0][0x360] ;  /* 0x00006c00ff0577ac */ /* 0x000e640008000800 */
[----:B-1----:R-:W-:Y:S01]  /*0040*/  UIMAD UR4, UR4, UR5, URZ ;  /* 0x00000005040472a4 */ /* 0x002fe2000f8e02ff */
[----:B0-----:R-:W-:-:S05]  /*0050*/  IMAD.MOV R0, RZ, RZ, -R0 ;  /* 0x000000ffff007224 */ /* 0x001fca00078e0a00 */
[----:B------:R-:W-:-:S13]  /*0060*/  ISETP.NE.AND P0, PT, R0, UR4, PT ;  /* 0x0000000400007c0c */ /* 0x000fda000bf05270 */
[----:B------:R-:W-:Y:S05]  /*0070*/  @P0 EXIT ;  /* 0x000000000000094d */ /* 0x000fea0003800000 */
[----:B------:R-:W0:Y:S01]  /*0080*/  LDC.64 R10, c[0x0][0x380] ;  /* 0x0000e000ff0a7b82 */ /* 0x000e220000000a00 */
[----:B------:R-:W0:Y:S07]  /*0090*/  LDCU.64 UR4, c[0x0][0x358] ;  /* 0x00006b00ff0477ac */ /* 0x000e2e0008000a00 */
[----:B------:R-:W1:Y:S08]  /*00a0*/  LDC.64 R8, c[0x0][0x380] ;  /* 0x0000e000ff087b82 */ /* 0x000e700000000a00 */
[----:B------:R-:W2:Y:S01]  /*00b0*/  LDC R13, c[0x0][0x388] ;  /* 0x0000e200ff0d7b82 */ /* 0x000ea20000000800 */
[----:B0-----:R-:W3:Y:S01]  /*00c0*/  LDG.E R0, desc[UR4][R10.64+0x8] ;  /* 0x000008040a007981 */ /* 0x001ee2000c1e1900 */
[----:B-1----:R-:W-:-:S02]  /*00d0*/  IADD3 R2, P3, PT, R8, 0x8, RZ ;  /* 0x0000000808027810 */ /* 0x002fc40007f7e0ff */
[C---:B------:R-:W-:Y:S02]  /*00e0*/  IADD3 R6, P1, PT, R8.reuse, 0x10, RZ ;  /* 0x0000001008067810 */ /* 0x040fe40007f3e0ff */
[----:B------:R-:W-:Y:S01]  /*00f0*/  IADD3 R12, P4, PT, R8, 0x18, RZ ;  /* 0x00000018080c7810 */ /* 0x000fe20007f9e0ff */
[--C-:B------:R-:W-:Y:S02]  /*0100*/  IMAD.X R3, RZ, RZ, R9.reuse, P3 ;  /* 0x000000ffff037224 */ /* 0x100fe400018e0609 */
[--C-:B------:R-:W-:Y:S01]  /*0110*/  IMAD.X R7, RZ, RZ, R9.reuse, P1 ;  /* 0x000000ffff077224 */ /* 0x100fe200008e0609 */
[----:B--2---:R-:W-:Y:S01]  /*0120*/  IADD3 R15, PT, PT, -R13, 0x3, RZ ;  /* 0x000000030d0f7810 */ /* 0x004fe20007ffe1ff */
[----:B------:R-:W-:Y:S02]  /*0130*/  IMAD.X R14, RZ, RZ, R9, P4 ;  /* 0x000000ffff0e7224 */ /* 0x000fe400020e0609 */
[----:B------:R-:W-:Y:S02]  /*0140*/  IMAD.MOV.U32 R4, RZ, RZ, R2 ;  /* 0x000000ffff047224 */ /* 0x000fe400078e0002 */
[----:B------:R-:W-:Y:S01]  /*0150*/  IMAD.MOV.U32 R5, RZ, RZ, R3 ;  /* 0x000000ffff057224 */ /* 0x000fe200078e0003 */
[----:B---3--:R-:W-:-:S02]  /*0160*/  ISETP.NE.AND P0, PT, R0, RZ, PT ;  /* 0x000000ff0000720c */ /* 0x008fc40003f05270 */
[----:B------:R-:W-:-:S05]  /*0170*/  IADD3 R0, P2, PT, R8, 0x20, RZ ;  /* 0x0000002008007810 */ /* 0x000fca0007f5e0ff */
[----:B------:R-:W-:-:S06]  /*0180*/  IMAD.X R17, RZ, RZ, R9, P2 ;  /* 0x000000ffff117224 */ /* 0x000fcc00010e0609 */
[----:B------:R-:W-:Y:S05]  /*0190*/  @!P0 BRA `(.L_x_0) ;  /* 0x0000000000288947 */ /* 0x000fea0003800000 */
[----:B------:R-:W2:Y:S01]  /*01a0*/  LDG.E R3, desc[UR4][R10.64+0x4] ;  /* 0x000004040a037981 */ /* 0x000ea2000c1e1900 */
[----:B------:R-:W-:Y:S02]  /*01b0*/  IADD3 R2, P1, PT, R8, 0x4, RZ ;  /* 0x0000000408027810 */ /* 0x000fe40007f3e0ff */
[----:B--2---:R-:W-:-:S03]  /*01c0*/  ISETP.NE.AND P0, PT, R3, RZ, PT ;  /* 0x000000ff0300720c */ /* 0x004fc60003f05270 */
[----:B------:R-:W-:-:S10]  /*01d0*/  IMAD.X R3, RZ, RZ, R9, P1 ;  /* 0x000000ffff037224 */ /* 0x000fd400008e0609 */
[----:B------:R-:W-:Y:S05]  /*01e0*/  @!P0 BRA `(.L_x_0) ;  /* 0x0000000000148947 */ /* 0x000fea0003800000 */
[----:B------:R-:W2:Y:S02]  /*01f0*/  LDG.E R2, desc[UR4][R10.64] ;  /* 0x000000040a027981 */ /* 0x000ea4000c1e1900 */
[----:B--2---:R-:W-:-:S13]  /*0200*/  ISETP.NE.AND P0, PT, R2, RZ, PT ;  /* 0x000000ff0200720c */ /* 0x004fda0003f05270 */
[----:B------:R-:W-:Y:S05]  /*0210*/  @P0 BRA `(.L_x_1) ;  /* 0x0000000400280947 */ /* 0x000fea0003800000 */
[----:B------:R-:W0:Y:S08]  /*0220*/  LDC R2, c[0x0][0x380] ;  /* 0x0000e000ff027b82 */ /* 0x000e300000000800 */
[----:B------:R-:W1:Y:S02]  /*0230*/  LDC R3, c[0x0][0x384] ;  /* 0x0000e100ff037b82 */ /* 0x000e640000000800 */
.L_x_0:
[----:B01----:R0:W-:Y:S04]  /*0240*/  STG.E desc[UR4][R2.64], R15 ;  /* 0x0000000f02007986 */ /* 0x0031e8000c101904 */
[----:B------:R-:W2:Y:S04]  /*0250*/  LDG.E R20, desc[UR4][R10.64] ;  /* 0x000000040a147981 */ /* 0x000ea8000c1e1900 */
[----:B------:R-:W3:Y:S04]  /*0260*/  LDG.E R22, desc[UR4][R10.64+0xc] ;  /* 0x00000c040a167981 */ /* 0x000ee8000c1e1900 */
[----:B------:R-:W4:Y:S01]  /*0270*/  LDG.E R24, desc[UR4][R10.64+0x4] ;  /* 0x000004040a187981 */ /* 0x000f22000c1e1900 */
[----:B------:R-:W-:-:S03]  /*0280*/  PRMT R19, RZ, 0x7610, R19 ;  /* 0x00007610ff137816 */ /* 0x000fc60000000013 */
[----:B------:R0:W5:Y:S04]  /*0290*/  LDG.E R16, desc[UR4][R6.64+0x8] ;  /* 0x0000080406107981 */ /* 0x000168000c1e1900 */
[----:B------:R0:W5:Y:S01]  /*02a0*/  LDG.E R18, desc[UR4][R4.64] ;  /* 0x0000000404127981 */ /* 0x000162000c1e1900 */
[CC--:B--2---:R-:W-:Y:S02]  /*02b0*/  ISETP.NE.AND P0, PT, R20.reuse, R15.reuse, PT ;  /* 0x0000000f1400720c */ /* 0x0c4fe40003f05270 */
[-C--:B------:R-:W-:Y:S02]  /*02c0*/  ISETP.NE.AND P1, PT, R20, R15.reuse, PT ;  /* 0x0000000f1400720c */ /* 0x080fe40003f25270 */
[CC--:B---3--:R-:W-:Y:S02]  /*02d0*/  ISETP.NE.AND P4, PT, R22.reuse, R15.reuse, PT ;  /* 0x0000000f1600720c */ /* 0x0c8fe40003f85270 */
[----:B------:R-:W-:-:S02]  /*02e0*/  ISETP.NE.AND P2, PT, R22, R15, PT ;  /* 0x0000000f1600720c */ /* 0x000fc40003f45270 */
[----:B----4-:R-:W-:-:S05]  /*02f0*/  ISETP.NE.AND P3, PT, R24, R15, PT ;  /* 0x0000000f1800720c */ /* 0x010fca0003f65270 */
[----:B0-----:R-:W-:Y:S08]  /*0300*/  @P0 BRA `(.L_x_2) ;  /* 0x0000000000180947 */ /* 0x001ff00003800000 */
[----:B------:R-:W2:Y:S02]  /*0310*/  LDG.E R20, desc[UR4][R10.64+0x4] ;  /* 0x000004040a147981 */ /* 0x000ea4000c1e1900 */
[----:B--2---:R-:W-:-:S13]  /*0320*/  ISETP.NE.AND P5, PT, R20, R15, PT ;  /* 0x0000000f1400720c */ /* 0x004fda0003fa5270 */
[----:B------:R-:W2:Y:S02]  /*0330*/  @!P5 LDG.E R20, desc[UR4][R4.64] ;  /* 0x000000040414d981 */ /* 0x000ea4000c1e1900 */
[----:B--2---:R-:W-:-:S04]  /*0340*/  @!P5 ISETP.NE.AND P6, PT, R20, R15, PT ;  /* 0x0000000f1400d20c */ /* 0x004fc80003fc5270 */
[----:B------:R-:W-:-:S04]  /*0350*/  @!P5 SEL R20, RZ, 0x1, P6 ;  /* 0x00000001ff14d807 */ /* 0x000fc80003000000 */
[----:B------:R-:W-:-:S07]  /*0360*/  @!P5 PRMT R19, R20, 0x7610, R19 ;  /* 0x000076101413d816 */ /* 0x000fce0000000013 */
.L_x_2:
[----:B-----5:R-:W-:Y:S01]  /*0370*/  ISETP.NE.AND P5, PT, R16, R15, PT ;  /* 0x0000000f1000720c */ /* 0x020fe20003fa5270 */
[----:B------:R-:W-:-:S12]  /*0380*/  @P4 BRA `(.L_x_3) ;  /* 0x0000000000184947 */ /* 0x000fd80003800000 */
[----:B------:R-:W2:Y:S02]  /*0390*/  LDG.E R20, desc[UR4][R6.64] ;  /* 0x0000000406147981 */ /* 0x000ea4000c1e1900 */
[----:B--2---:R-:W-:-:S13]  /*03a0*/  ISETP.NE.AND P4, PT, R20, R15, PT ;  /* 0x0000000f1400720c */ /* 0x004fda0003f85270 */
[----:B------:R-:W2:Y:S02]  /*03b0*/  @!P4 LDG.E R20, desc[UR4][R10.64+0x14] ;  /* 0x000014040a14c981 */ /* 0x000ea4000c1e1900 */
[----:B--2---:R-:W-:-:S04]  /*03c0*/  @!P4 ISETP.NE.AND P6, PT, R20, R15, PT ;  /* 0x0000000f1400c20c */ /* 0x004fc80003fc5270 */
[----:B------:R-:W-:-:S04]  /*03d0*/  @!P4 SEL R20, R19, 0x1, P6 ;  /* 0x000000011314c807 */ /* 0x000fc80003000000 */
[----:B------:R-:W-:-:S07]  /*03e0*/  @!P4 PRMT R19, R20, 0x7610, R19 ;  /* 0x000076101413c816 */ /* 0x000fce0000000013 */
.L_x_3:
[----:B------:R-:W-:Y:S01]  /*03f0*/  PRMT R20, R19, 0x7610, R20 ;  /* 0x0000761013147816 */ /* 0x000fe20000000014 */
[----:B------:R-:W-:Y:S06]  /*0400*/  @P5 BRA `(.L_x_4) ;  /* 0x00000000001c5947 */ /* 0x000fec0003800000 */
[----:B------:R-:W2:Y:S02]  /*0410*/  LDG.E R20, desc[UR4][R10.64+0x1c] ;  /* 0x00001c040a147981 */ /* 0x000ea4000c1e1900 */
[----:B--2---:R-:W-:-:S13]  /*0420*/  ISETP.NE.AND P4, PT, R20, R15, PT ;  /* 0x0000000f1400720c */ /* 0x004fda0003f85270 */
[----:B------:R-:W2:Y:S02]  /*0430*/  @!P4 LDG.E R20, desc[UR4][R6.64+0x10] ;  /* 0x000010040614c981 */ /* 0x000ea4000c1e1900 */
[----:B--2---:R-:W-:Y:S01]  /*0440*/  @!P4 ISETP.NE.AND P5, PT, R20, R15, PT ;  /* 0x0000000f1400c20c */ /* 0x004fe20003fa5270 */
[----:B------:R-:W-:-:S03]  /*0450*/  IMAD.MOV.U32 R20, RZ, RZ, 0x1 ;  /* 0x00000001ff147424 */ /* 0x000fc600078e00ff */
[----:B------:R-:W-:-:S04]  /*0460*/  @!P4 SEL R21, R19, 0x1, P5 ;  /* 0x000000011315c807 */ /* 0x000fc80002800000 */
[----:B------:R-:W-:-:S07]  /*0470*/  @!P4 PRMT R19, R21, 0x7610, R19 ;  /* 0x000076101513c816 */ /* 0x000fce0000000013 */
.L_x_4:
[----:B------:R-:W-:Y:S02]  /*0480*/  @!P2 SEL R19, R20, R19, !P1 ;  /* 0x000000131413a207 */ /* 0x000fe40004800000 */
[----:B------:R-:W-:Y:S02]  /*0490*/  ISETP.NE.AND P4, PT, R18, R15, PT ;  /* 0x0000000f1200720c */ /* 0x000fe40003f85270 */
[----:B------:R-:W-:Y:S01]  /*04a0*/  PRMT R18, R19, 0x7610, R18 ;  /* 0x0000761013127816 */ /* 0x000fe20000000012 */
[----:B------:R-:W-:Y:S10]  /*04b0*/  @P3 BRA `(.L_x_5) ;  /* 0x0000000000183947 */ /* 0x000ff40003800000 */
[----:B------:R-:W2:Y:S02]  /*04c0*/  LDG.E R20, desc[UR4][R6.64] ;  /* 0x0000000406147981 */ /* 0x000ea4000c1e1900 */
[----:B--2---:R-:W-:-:S13]  /*04d0*/  ISETP.NE.AND P2, PT, R20, R15, PT ;  /* 0x0000000f1400720c */ /* 0x004fda0003f45270 */
[----:B------:R-:W2:Y:S02]  /*04e0*/  @!P2 LDG.E R20, desc[UR4][R10.64+0x1c] ;  /* 0x00001c040a14a981 */ /* 0x000ea4000c1e1900 */
[----:B--2---:R-:W-:-:S04]  /*04f0*/  @!P2 ISETP.NE.AND P1, PT, R20, R15, PT ;  /* 0x0000000f1400a20c */ /* 0x004fc80003f25270 */
[----:B------:R-:W-:-:S04]  /*0500*/  @!P2 SEL R19, R18, 0x1, P1 ;  /* 0x000000011213a807 */ /* 0x000fc80000800000 */
[----:B------:R-:W-:-:S07]  /*0510*/  @!P2 PRMT R18, R19, 0x7610, R18 ;  /* 0x000076101312a816 */ /* 0x000fce0000000012 */
.L_x_5:
[----:B------:R-:W-:Y:S05]  /*0520*/  @P4 BRA `(.L_x_6) ;  /* 0x0000000000184947 */ /* 0x000fea0003800000 */
[----:B------:R-:W2:Y:S02]  /*0530*/  LDG.E R20, desc[UR4][R10.64+0x14] ;  /* 0x000014040a147981 */ /* 0x000ea4000c1e1900 */
[----:B--2---:R-:W-:-:S13]  /*0540*/  ISETP.NE.AND P1, PT, R20, R15, PT ;  /* 0x0000000f1400720c */ /* 0x004fda0003f25270 */
[----:B------:R-:W-:Y:S05]  /*0550*/  @P1 BRA `(.L_x_6) ;  /* 0x00000000000c1947 */ /* 0x000fea0003800000 */
[----:B------:R-:W2:Y:S02]  /*0560*/  LDG.E R20, desc[UR4][R6.64+0x10] ;  /* 0x0000100406147981 */ /* 0x000ea4000c1e1900 */
[----:B--2---:R-:W-:-:S04]  /*0570*/  ISETP.NE.AND P1, PT, R20, R15, PT ;  /* 0x0000000f1400720c */ /* 0x004fc80003f25270 */
[----:B------:R-:W-:-:S09]  /*0580*/  SEL R18, R18, 0x1, P1 ;  /* 0x0000000112127807 */ /* 0x000fd20000800000 */
.L_x_6:
[----:B------:R-:W-:Y:S05]  /*0590*/  @P0 BRA `(.L_x_7) ;  /* 0x0000000000180947 */ /* 0x000fea0003800000 */
[----:B------:R-:W2:Y:S02]  /*05a0*/  LDG.E R20, desc[UR4][R6.64] ;  /* 0x0000000406147981 */ /* 0x000ea4000c1e1900 */
[----:B--2---:R-:W-:-:S13]  /*05b0*/  ISETP.NE.AND P0, PT, R20, R15, PT ;  /* 0x0000000f1400720c */ /* 0x004fda0003f05270 */
[----:B------:R-:W-:Y:S05]  /*05c0*/  @P0 BRA `(.L_x_7) ;  /* 0x00000000000c0947 */ /* 0x000fea0003800000 */
[----:B------:R-:W2:Y:S02]  /*05d0*/  LDG.E R20, desc[UR4][R6.64+0x10] ;  /* 0x0000100406147981 */ /* 0x000ea4000c1e1900 */
[----:B--2---:R-:W-:-:S04]  /*05e0*/  ISETP.NE.AND P0, PT, R20, R15, PT ;  /* 0x0000000f1400720c */ /* 0x004fc80003f05270 */
[----:B------:R-:W-:-:S09]  /*05f0*/  SEL R18, R18, 0x1, P0 ;  /* 0x0000000112127807 */ /* 0x000fd20000000000 */
.L_x_7:
[----:B------:R-:W-:Y:S05]  /*0600*/  @P4 BRA `(.L_x_8) ;  /* 0x00000000001c4947 */ /* 0x000fea0003800000 */
[----:B------:R-:W2:Y:S02]  /*0610*/  LDG.E R20, desc[UR4][R6.64] ;  /* 0x0000000406147981 */ /* 0x000ea4000c1e1900 */
[----:B--2---:R-:W-:-:S13]  /*0620*/  ISETP.NE.AND P0, PT, R20, R15, PT ;  /* 0x0000000f1400720c */ /* 0x004fda0003f05270 */
[----:B------:R-:W-:Y:S05]  /*0630*/  @P0 BRA `(.L_x_8) ;  /* 0x0000000000100947 */ /* 0x000fea0003800000 */
[----:B------:R-:W-:Y:S02]  /*0640*/  LOP3.LUT P0, RZ, R18, 0xff, RZ, 0xc0, !PT ;  /* 0x000000ff12ff7812 */ /* 0x000fe4000780c0ff */
[----:B------:R-:W-:-:S13]  /*0650*/  ISETP.NE.AND P1, PT, R16, R15, PT ;  /* 0x0000000f1000720c */ /* 0x000fda0003f25270 */
[----:B------:R-:W-:Y:S05]  /*0660*/  @!P0 BRA P1, `(.L_x_9) ;  /* 0x0000000000108947 */ /* 0x000fea0000800000 */
[----:B------:R-:W-:Y:S05]  /*0670*/  BRA `(.L_x_10) ;  /* 0x0000000c008c7947 */ /* 0x000fea0003800000 */
.L_x_8:
[----:B------:R-:W-:-:S04]  /*0680*/  PRMT R16, R18, 0x9910, RZ ;  /* 0x0000991012107816 */ /* 0x000fc800000000ff */
[----:B------:R-:W-:-:S13]  /*0690*/  ISETP.NE.AND P0, PT, R16, RZ, PT ;  /* 0x000000ff1000720c */ /* 0x000fda0003f05270 */
[----:B------:R-:W-:Y:S05]  /*06a0*/  @P0 BRA `(.L_x_10) ;  /* 0x0000000c00800947 */ /* 0x000fea0003800000 */
.L_x_9:
[----:B------:R0:W-:Y:S02]  /*06b0*/  STG.E desc[UR4][R2.64], RZ ;  /* 0x000000ff02007986 */ /* 0x0001e4000c101904 */
.L_x_1:
[----:B0-----:R-:W2:Y:S01]  /*06c0*/  LDG.E R2, desc[UR4][R10.64+0x14] ;  /* 0x000014040a027981 */ /* 0x001ea2000c1e1900 */
[----:B------:R-:W-:-:S05]  /*06d0*/  IADD3 R16, P1, PT, R8, 0x14, RZ ;  /* 0x0000001408107810 */ /* 0x000fca0007f3e0ff */
[----:B------:R-:W-:-:S04]  /*06e0*/  IMAD.X R19, RZ, RZ, R9, P1 ;  /* 0x000000ffff137224 */ /* 0x000fc800008e0609 */
[----:B------:R-:W-:Y:S01]  /*06f0*/  IMAD.MOV.U32 R3, RZ, RZ, R19 ;  /* 0x000000ffff037224 */ /* 0x000fe200078e0013 */
[----:B--2---:R-:W-:Y:S01]  /*0700*/  ISETP.NE.AND P0, PT, R2, RZ, PT ;  /* 0x000000ff0200720c */ /* 0x004fe20003f05270 */
[----:B------:R-:W-:-:S12]  /*0710*/  IMAD.MOV.U32 R2, RZ, RZ, R16 ;  /* 0x000000ffff027224 */ /* 0x000fd800078e0010 */
[----:B------:R-:W-:Y:S05]  /*0720*/  @!P0 BRA `(.L_x_11) ;  /* 0x0000000000288947 */ /* 0x000fea0003800000 */
[----:B------:R-:W2:Y:S01]  /*0730*/  LDG.E R2, desc[UR4][R6.64] ;  /* 0x0000000406027981 */ /* 0x000ea2000c1e1900 */
[----:B------:R-:W-:Y:S01]  /*0740*/  IMAD.MOV.U32 R3, RZ, RZ, R7 ;  /* 0x000000ffff037224 */ /* 0x000fe200078e0007 */
[----:B--2---:R-:W-:Y:S01]  /*0750*/  ISETP.NE.AND P0, PT, R2, RZ, PT ;  /* 0x000000ff0200720c */ /* 0x004fe20003f05270 */
[----:B------:R-:W-:-:S12]  /*0760*/  IMAD.MOV.U32 R2, RZ, RZ, R6 ;  /* 0x000000ffff027224 */ /* 0x000fd800078e0006 */
[----:B------:R-:W-:Y:S05]  /*0770*/  @!P0 BRA `(.L_x_11) ;  /* 0x0000000000148947 */ /* 0x000fea0003800000 */
[----:B------:R-:W2:Y:S01]  /*0780*/  LDG.E R3, desc[UR4][R10.64+0xc] ;  /* 0x00000c040a037981 */ /* 0x000ea2000c1e1900 */
[----:B------:R-:W-:Y:S02]  /*0790*/  IADD3 R2, P1, PT, R8, 0xc, RZ ;  /* 0x0000000c08027810 */ /* 0x000fe40007f3e0ff */
[----:B--2---:R-:W-:-:S03]  /*07a0*/  ISETP.NE.AND P0, PT, R3, RZ, PT ;  /* 0x000000ff0300720c */ /* 0x004fc60003f05270 */
[----:B------:R-:W-:-:S10]  /*07b0*/  IMAD.X R3, RZ, RZ, R9, P1 ;  /* 0x000000ffff037224 */ /* 0x000fd400008e0609 */
[----:B------:R-:W-:Y:S05]  /*07c0*/  @P0 BRA `(.L_x_12) ;  /* 0x0000000400240947 */ /* 0x000fea0003800000 */
.L_x_11:
[----:B------:R0:W-:Y:S04]  /*07d0*/  STG.E desc[UR4][R2.64], R15 ;  /* 0x0000000f02007986 */ /* 0x0001e8000c101904 */
        /* <DEDUP_REMOVED lines=18> */
.L_x_13:
        /* <DEDUP_REMOVED lines=8> */
.L_x_14:
[----:B------:R-:W-:Y:S01]  /*0980*/  PRMT R22, R21, 0x7610, R22 ;  /* 0x0000761015167816 */ /* 0x000fe20000000016 */
[----:B------:R-:W-:Y:S06]  /*0990*/  @P5 BRA `(.L_x_15) ;  /* 0x0000000000205947 */ /* 0x000fec0003800000 */
[----:B------:R-:W2:Y:S02]  /*09a0*/  LDG.E R22, desc[UR4][R10.64+0x1c] ;  /* 0x00001c040a167981 */ /* 0x000ea4000c1e1900 */
[----:B--2---:R-:W-:-:S13]  /*09b0*/  ISETP.NE.AND P4, PT, R22, R15, PT ;  /* 0x0000000f1600720c */ /* 0x004fda0003f85270 */
[----:B------:R-:W2:Y:S01]  /*09c0*/  @!P4 LDG.E R22, desc[UR4][R6.64+0x10] ;  /* 0x000010040616c981 */ /* 0x000ea2000c1e1900 */
[----:B------:R-:W-:Y:S01]  /*09d0*/  IMAD.MOV.U32 R23, RZ, RZ, 0x1 ;  /* 0x00000001ff177424 */ /* 0x000fe200078e00ff */
[----:B--2---:R-:W-:-:S04]  /*09e0*/  @!P4 ISETP.NE.AND P5, PT, R22, R15, PT ;  /* 0x0000000f1600c20c */ /* 0x004fc80003fa5270 */
[----:B------:R-:W-:-:S04]  /*09f0*/  @!P4 SEL R22, R21, 0x1, P5 ;  /* 0x000000011516c807 */ /* 0x000fc80002800000 */
[----:B------:R-:W-:Y:S02]  /*0a00*/  @!P4 PRMT R21, R22, 0x7610, R21 ;  /* 0x000076101615c816 */ /* 0x000fe40000000015 */
[----:B------:R-:W-:-:S07]  /*0a10*/  PRMT R22, R23, 0x7610, R22 ;  /* 0x0000761017167816 */ /* 0x000fce0000000016 */
.L_x_15:
        /* <DEDUP_REMOVED lines=10> */
.L_x_16:
[----:B------:R-:W-:Y:S05]  /*0ac0*/  @P4 BRA `(.L_x_17) ;  /* 0x0000000000184947 */ /* 0x000fea0003800000 */
[----:B------:R-:W2:Y:S02]  /*0ad0*/  LDG.E R22, desc[UR4][R6.64+0x4] ;  /* 0x0000040406167981 */ /* 0x000ea4000c1e1900 */
[----:B--2---:R-:W-:-:S13]  /*0ae0*/  ISETP.NE.AND P1, PT, R22, R15, PT ;  /* 0x0000000f1600720c */ /* 0x004fda0003f25270 */
[----:B------:R-:W-:Y:S05]  /*0af0*/  @P1 BRA `(.L_x_17) ;  /* 0x00000000000c1947 */ /* 0x000fea0003800000 */
[----:B------:R-:W2:Y:S02]  /*0b00*/  LDG.E R22, desc[UR4][R6.64+0x10] ;  /* 0x0000100406167981 */ /* 0x000ea4000c1e1900 */
[----:B--2---:R-:W-:-:S04]  /*0b10*/  ISETP.NE.AND P1, PT, R22, R15, PT ;  /* 0x0000000f1600720c */ /* 0x004fc80003f25270 */
[----:B------:R-:W-:-:S09]  /*0b20*/  SEL R20, R20, 0x1, P1 ;  /* 0x0000000114147807 */ /* 0x000fd20000800000 */
.L_x_17:
[----:B------:R-:W-:Y:S05]  /*0b30*/  @P0 BRA `(.L_x_18) ;  /* 0x0000000000180947 */ /* 0x000fea0003800000 */
[----:B------:R-:W2:Y:S02]  /*0b40*/  LDG.E R22, desc[UR4][R6.64] ;  /* 0x0000000406167981 */ /* 0x000ea4000c1e1900 */
[----:B--2---:R-:W-:-:S13]  /*0b50*/  ISETP.NE.AND P0, PT, R22, R15, PT ;  /* 0x0000000f1600720c */ /* 0x004fda0003f05270 */
[----:B------:R-:W-:Y:S05]  /*0b60*/  @P0 BRA `(.L_x_18) ;  /* 0x00000000000c0947 */ /* 0x000fea0003800000 */
[----:B------:R-:W2:Y:S02]  /*0b70*/  LDG.E R22, desc[UR4][R6.64+0x10] ;  /* 0x0000100406167981 */ /* 0x000ea4000c1e1900 */
[----:B--2---:R-:W-:-:S04]  /*0b80*/  ISETP.NE.AND P0, PT, R22, R15, PT ;  /* 0x0000000f1600720c */ /* 0x004fc80003f05270 */
[----:B------:R-:W-:-:S09]  /*0b90*/  SEL R20, R20, 0x1, P0 ;  /* 0x0000000114147807 */ /* 0x000fd20000000000 */
.L_x_18:
[----:B------:R-:W-:Y:S05]  /*0ba0*/  @P4 BRA `(.L_x_19) ;  /* 0x00000000000c4947 */ /* 0x000fea0003800000 */
[----:B------:R-:W2:Y:S02]  /*0bb0*/  LDG.E R22, desc[UR4][R6.64] ;  /* 0x0000000406167981 */ /* 0x000ea4000c1e1900 */
[----:B--2---:R-:W-:-:S13]  /*0bc0*/  ISETP.NE.AND P0, PT, R22, R15, PT ;  /* 0x0000000f1600720c */ /* 0x004fda0003f05270 */
[----:B------:R-:W-:Y:S05]  /*0bd0*/  @!P0 BRA `(.L_x_20) ;  /* 0x0000000000108947 */ /* 0x000fea0003800000 */
.L_x_19:
[----:B------:R-:W-:-:S04]  /*0be0*/  PRMT R18, R20, 0x9910, RZ ;  /* 0x0000991014127816 */ /* 0x000fc800000000ff */
[----:B------:R-:W-:-:S13]  /*0bf0*/  ISETP.NE.AND P0, PT, R18, RZ, PT ;  /* 0x000000ff1200720c */ /* 0x000fda0003f05270 */
[----:B------:R-:W-:Y:S05]  /*0c00*/  @!P0 BRA `(.L_x_21) ;  /* 0x0000000000108947 */ /* 0x000fea0003800000 */
[----:B------:R-:W-:Y:S05]  /*0c10*/  BRA `(.L_x_10) ;  /* 0x0000000800247947 */ /* 0x000fea0003800000 */
.L_x_20:
[----:B------:R-:W-:-:S04]  /*0c20*/  LOP3.LUT P0, RZ, R20, 0xff, RZ, 0xc0, !PT ;  /* 0x000000ff14ff7812 */ /* 0x000fc8000780c0ff */
[----:B------:R-:W-:-:S13]  /*0c30*/  ISETP.EQ.OR P0, PT, R18, R15, P0 ;  /* 0x0000000f1200720c */ /* 0x000fda0000702670 */
[----:B------:R-:W-:Y:S05]  /*0c40*/  @P0 BRA `(.L_x_10) ;  /* 0x0000000800180947 */ /* 0x000fea0003800000 */
.L_x_21:
[----:B------:R0:W-:Y:S02]  /*0c50*/  STG.E desc[UR4][R2.64], RZ ;  /* 0x000000ff02007986 */ /* 0x0001e4000c101904 */
.L_x_12:
[----:B0-----:R-:W2:Y:S01]  /*0c60*/  LDG.E R2, desc[UR4][R6.64+0x10] ;  /* 0x0000100406027981 */ /* 0x001ea2000c1e1900 */
        /* <DEDUP_REMOVED lines=8> */
[----:B------:R-:W-:Y:S05]  /*0cf0*/  @!P0 BRA `(.L_x_22) ;  /* 0x00000000001c8947 */ /* 0x000fea0003800000 */
[----:B------:R-:W2:Y:S01]  /*0d00*/  LDG.E R2, desc[UR4][R6.64+0x8] ;  /* 0x0000080406027981 */ /* 0x000ea2000c1e1900 */
[----:B------:R-:W-:Y:S01]  /*0d10*/  IMAD.MOV.U32 R3, RZ, RZ, R14 ;  /* 0x000000ffff037224 */ /* 0x000fe200078e000e */
[----:B--2---:R-:W-:Y:S01]  /*0d20*/  ISETP.NE.AND P0, PT, R2, RZ, PT ;  /* 0x000000ff0200720c */ /* 0x004fe20003f05270 */
[----:B------:R-:W-:-:S12]  /*0d30*/  IMAD.MOV.U32 R2, RZ, RZ, R12 ;  /* 0x000000ffff027224 */ /* 0x000fd800078e000c */
[----:B------:R-:W-:Y:S05]  /*0d40*/  @!P0 BRA `(.L_x_22) ;  /* 0x0000000000088947 */ /* 0x000fea0003800000 */
[----:B------:R0:W5:Y:S01]  /*0d50*/  LDG.E R18, desc[UR4][R10.64] ;  /* 0x000000040a127981 */ /* 0x000162000c1e1900 */
[----:B------:R-:W-:Y:S05]  /*0d60*/  BRA `(.L_x_23) ;  /* 0x0000000400247947 */ /* 0x000fea0003800000 */
.L_x_22:
[----:B------:R0:W-:Y:S04]  /*0d70*/  STG.E desc[UR4][R2.64], R15 ;  /* 0x0000000f02007986 */ /* 0x0001e8000c101904 */
[----:B------:R-:W2:Y:S04]  /*0d80*/  LDG.E R18, desc[UR4][R10.64] ;  /* 0x000000040a127981 */ /* 0x000ea8000c1e1900 */
[----:B------:R-:W3:Y:S04]  /*0d90*/  LDG.E R22, desc[UR4][R10.64+0xc] ;  /* 0x00000c040a167981 */ /* 0x000ee8000c1e1900 */
[----:B------:R-:W4:Y:S04]  /*0da0*/  LDG.E R24, desc[UR4][R10.64+0x4] ;  /* 0x000004040a187981 */ /* 0x000f28000c1e1900 */
[----:B------:R-:W4:Y:S01]  /*0db0*/  LDG.E R26, desc[UR4][R4.64] ;  /* 0x00000004041a7981 */ /* 0x000f22000c1e1900 */
[----:B------:R-:W-:-:S03]  /*0dc0*/  PRMT R21, RZ, 0x7610, R21 ;  /* 0x00007610ff157816 */ /* 0x000fc60000000015 */
[----:B------:R0:W5:Y:S01]  /*0dd0*/  LDG.E R20, desc[UR4][R6.64+0x8] ;  /* 0x0000080406147981 */ /* 0x000162000c1e1900 */
[CC--:B--2---:R-:W-:Y:S02]  /*0de0*/  ISETP.NE.AND P5, PT, R18.reuse, R15.reuse, PT ;  /* 0x0000000f1200720c */ /* 0x0c4fe40003fa5270 */
[-C--:B------:R-:W-:Y:S02]  /*0df0*/  ISETP.NE.AND P0, PT, R18, R15.reuse, PT ;  /* 0x0000000f1200720c */ /* 0x080fe40003f05270 */
[CC--:B---3--:R-:W-:Y:S02]  /*0e00*/  ISETP.NE.AND P4, PT, R22.reuse, R15.reuse, PT ;  /* 0x0000000f1600720c */ /* 0x0c8fe40003f85270 */
[-C--:B------:R-:W-:Y:S02]  /*0e10*/  ISETP.NE.AND P1, PT, R22, R15.reuse, PT ;  /* 0x0000000f1600720c */ /* 0x080fe40003f25270 */
[-C--:B----4-:R-:W-:Y:S02]  /*0e20*/  ISETP.NE.AND P2, PT, R24, R15.reuse, PT ;  /* 0x0000000f1800720c */ /* 0x090fe40003f45270 */
[----:B------:R-:W-:-:S03]  /*0e30*/  ISETP.NE.AND P3, PT, R26, R15, PT ;  /* 0x0000000f1a00720c */ /* 0x000fc60003f65270 */
[----:B0-----:R-:W-:Y:S10]  /*0e40*/  @P5 BRA `(.L_x_24) ;  /* 0x0000000000185947 */ /* 0x001ff40003800000 */
[----:B------:R-:W2:Y:S02]  /*0e50*/  LDG.E R22, desc[UR4][R10.64+0x4] ;  /* 0x000004040a167981 */ /* 0x000ea4000c1e1900 */
[----:B--2---:R-:W-:-:S13]  /*0e60*/  ISETP.NE.AND P5, PT, R22, R15, PT ;  /* 0x0000000f1600720c */ /* 0x004fda0003fa5270 */
[----:B------:R-:W2:Y:S02]  /*0e70*/  @!P5 LDG.E R22, desc[UR4][R4.64] ;  /* 0x000000040416d981 */ /* 0x000ea4000c1e1900 */
[----:B--2---:R-:W-:-:S04]  /*0e80*/  @!P5 ISETP.NE.AND P6, PT, R22, R15, PT ;  /* 0x0000000f1600d20c */ /* 0x004fc80003fc5270 */
[----:B------:R-:W-:-:S04]  /*0e90*/  @!P5 SEL R22, RZ, 0x1, P6 ;  /* 0x00000001ff16d807 */ /* 0x000fc80003000000 */
[----:B------:R-:W-:-:S07]  /*0ea0*/  @!P5 PRMT R21, R22, 0x7610, R21 ;  /* 0x000076101615d816 */ /* 0x000fce0000000015 */
.L_x_24:
        /* <DEDUP_REMOVED lines=8> */
.L_x_25:
        /* <DEDUP_REMOVED lines=10> */
.L_x_26:
[----:B------:R-:W-:Y:S02]  /*0fd0*/  ISETP.NE.AND P4, PT, R18, R15, PT ;  /* 0x0000000f1200720c */ /* 0x000fe40003f85270 */
[----:B------:R-:W-:Y:S01]  /*0fe0*/  @!P1 SEL R21, R22, R21, !P0 ;  /* 0x0000001516159207 */ /* 0x000fe20004000000 */
[----:B------:R-:W-:Y:S10]  /*0ff0*/  @P2 BRA `(.L_x_27) ;  /* 0x0000000000182947 */ /* 0x000ff40003800000 */
[----:B------:R-:W2:Y:S02]  /*1000*/  LDG.E R22, desc[UR4][R6.64] ;  /* 0x0000000406167981 */ /* 0x000ea4000c1e1900 */
[----:B--2---:R-:W-:-:S13]  /*1010*/  ISETP.NE.AND P1, PT, R22, R15, PT ;  /* 0x0000000f1600720c */ /* 0x004fda0003f25270 */
[----:B------:R-:W2:Y:S02]  /*1020*/  @!P1 LDG.E R22, desc[UR4][R10.64+0x1c] ;  /* 0x00001c040a169981 */ /* 0x000ea4000c1e1900 */
[----:B--2---:R-:W-:-:S04]  /*1030*/  @!P1 ISETP.NE.AND P0, PT, R22, R15, PT ;  /* 0x0000000f1600920c */ /* 0x004fc80003f05270 */
[----:B------:R-:W-:-:S04]  /*1040*/  @!P1 SEL R22, R21, 0x1, P0 ;  /* 0x0000000115169807 */ /* 0x000fc80000000000 */
[----:B------:R-:W-:-:S07]  /*1050*/  @!P1 PRMT R21, R22, 0x7610, R21 ;  /* 0x0000761016159816 */ /* 0x000fce0000000015 */
.L_x_27:
[----:B------:R-:W-:Y:S05]  /*1060*/  @P3 BRA `(.L_x_28) ;  /* 0x0000000000183947 */ /* 0x000fea0003800000 */
[----:B------:R-:W2:Y:S02]  /*1070*/  LDG.E R22, desc[UR4][R6.64+0x4] ;  /* 0x0000040406167981 */ /* 0x000ea4000c1e1900 */
[----:B--2---:R-:W-:-:S13]  /*1080*/  ISETP.NE.AND P0, PT, R22, R15, PT ;  /* 0x0000000f1600720c */ /* 0x004fda0003f05270 */
[----:B------:R-:W-:Y:S05]  /*1090*/  @P0 BRA `(.L_x_28) ;  /* 0x00000000000c0947 */ /* 0x000fea0003800000 */
[----:B------:R-:W2:Y:S02]  /*10a0*/  LDG.E R22, desc[UR4][R6.64+0x10] ;  /* 0x0000100406167981 */ /* 0x000ea4000c1e1900 */
[----:B--2---:R-:W-:-:S04]  /*10b0*/  ISETP.NE.AND P0, PT, R22, R15, PT ;  /* 0x0000000f1600720c */ /* 0x004fc80003f05270 */
[----:B------:R-:W-:-:S09]  /*10c0*/  SEL R21, R21, 0x1, P0 ;  /* 0x0000000115157807 */ /* 0x000fd20000000000 */
.L_x_28:
[----:B------:R-:W-:Y:S05]  /*10d0*/  @P4 BRA `(.L_x_29) ;  /* 0x0000000000184947 */ /* 0x000fea0003800000 */
[----:B------:R-:W2:Y:S02]  /*10e0*/  LDG.E R22, desc[UR4][R6.64] ;  /* 0x0000000406167981 */ /* 0x000ea4000c1e1900 */
[----:B--2---:R-:W-:-:S13]  /*10f0*/  ISETP.NE.AND P0, PT, R22, R15, PT ;  /* 0x0000000f1600720c */ /* 0x004fda0003f05270 */
[----:B------:R-:W-:Y:S05]  /*1100*/  @P0 BRA `(.L_x_29) ;  /* 0x00000000000c0947 */ /* 0x000fea0003800000 */
[----:B------:R-:W2:Y:S02]  /*1110*/  LDG.E R22, desc[UR4][R6.64+0x10] ;  /* 0x0000100406167981 */ /* 0x000ea4000c1e1900 */
[----:B--2---:R-:W-:-:S04]  /*1120*/  ISETP.NE.AND P0, PT, R22, R15, PT ;  /* 0x0000000f1600720c */ /* 0x004fc80003f05270 */
[----:B------:R-:W-:-:S09]  /*1130*/  SEL R21, R21, 0x1, P0 ;  /* 0x0000000115157807 */ /* 0x000fd20000000000 */
.L_x_29:
[----:B------:R-:W-:Y:S05]  /*1140*/  @P3 BRA `(.L_x_30) ;  /* 0x00000000000c3947 */ /* 0x000fea0003800000 */
[----:B------:R-:W2:Y:S02]  /*1150*/  LDG.E R22, desc[UR4][R6.64] ;  /* 0x0000000406167981 */ /* 0x000ea4000c1e1900 */
[----:B--2---:R-:W-:-:S13]  /*1160*/  ISETP.NE.AND P0, PT, R22, R15, PT ;  /* 0x0000000f1600720c */ /* 0x004fda0003f05270 */
[----:B------:R-:W-:Y:S05]  /*1170*/  @!P0 BRA `(.L_x_31) ;  /* 0x0000000000108947 */ /* 0x000fea0003800000 */
.L_x_30:
[----:B------:R-:W-:-:S04]  /*1180*/  PRMT R15, R21, 0x9910, RZ ;  /* 0x00009910150f7816 */ /* 0x000fc800000000ff */
[----:B------:R-:W-:-:S13]  /*1190*/  ISETP.NE.AND P0, PT, R15, RZ, PT ;  /* 0x000000ff0f00720c */ /* 0x000fda0003f05270 */
[----:B------:R-:W-:Y:S05]  /*11a0*/  @!P0 BRA `(.L_x_32) ;  /* 0x0000000000108947 */ /* 0x000fea0003800000 */
[----:B------:R-:W-:Y:S05]  /*11b0*/  BRA `(.L_x_10) ;  /* 0x0000000000bc7947 */ /* 0x000fea0003800000 */
.L_x_31:
[----:B------:R-:W-:-:S04]  /*11c0*/  LOP3.LUT P0, RZ, R21, 0xff, RZ, 0xc0, !PT ;  /* 0x000000ff15ff7812 */ /* 0x000fc8000780c0ff */
[----:B------:R-:W-:-:S13]  /*11d0*/  ISETP.EQ.OR P0, PT, R20, R15, P0 ;  /* 0x0000000f1400720c */ /* 0x000fda0000702670 */
[----:B------:R-:W-:Y:S05]  /*11e0*/  @P0 BRA `(.L_x_10) ;  /* 0x0000000000b00947 */ /* 0x000fea0003800000 */
.L_x_32:
[----:B------:R1:W-:Y:S02]  /*11f0*/  STG.E desc[UR4][R2.64], RZ ;  /* 0x000000ff02007986 */ /* 0x0003e4000c101904 */
.L_x_23:
[----:B-----5:R-:W-:-:S13]  /*1200*/  ISETP.NE.AND P0, PT, R18, RZ, PT ;  /* 0x000000ff1200720c */ /* 0x020fda0003f05270 */
[----:B------:R-:W-:Y:S05]  /*1210*/  @!P0 BRA `(.L_x_33) ;  /* 0x0000000000788947 */ /* 0x000fea0003800000 */
[----:B-1----:R-:W2:Y:S02]  /*1220*/  LDG.E R2, desc[UR4][R10.64+0xc] ;  /* 0x00000c040a027981 */ /* 0x002ea4000c1e1900 */
[----:B--2---:R-:W-:-:S13]  /*1230*/  ISETP.NE.AND P0, PT, R2, RZ, PT ;  /* 0x000000ff0200720c */ /* 0x004fda0003f05270 */
[----:B------:R-:W-:Y:S05]  /*1240*/  @!P0 BRA `(.L_x_34) ;  /* 0x00000000003c8947 */ /* 0x000fea0003800000 */
[----:B------:R-:W2:Y:S02]  /*1250*/  LDG.E R2, desc[UR4][R6.64+0x8] ;  /* 0x0000080406027981 */ /* 0x000ea4000c1e1900 */
[----:B--2---:R-:W-:-:S13]  /*1260*/  ISETP.NE.AND P0, PT, R2, RZ, PT ;  /* 0x000000ff0200720c */ /* 0x004fda0003f05270 */
[----:B------:R-:W-:Y:S05]  /*1270*/  @P0 EXIT ;  /* 0x000000000000094d */ /* 0x000fea0003800000 */
[----:B------:R-:W2:Y:S01]  /*1280*/  LDG.E R6, desc[UR4][R6.64+0x10] ;  /* 0x0000100406067981 */ /* 0x000ea2000c1e1900 */
[----:B------:R-:W-:Y:S02]  /*1290*/  IMAD.MOV.U32 R4, RZ, RZ, R0 ;  /* 0x000000ffff047224 */ /* 0x000fe400078e0000 */
[----:B------:R-:W-:Y:S01]  /*12a0*/  IMAD.MOV.U32 R5, RZ, RZ, R17 ;  /* 0x000000ffff057224 */ /* 0x000fe200078e0011 */
[----:B--2---:R-:W-:-:S13]  /*12b0*/  ISETP.NE.AND P0, PT, R6, RZ, PT ;  /* 0x000000ff0600720c */ /* 0x004fda0003f05270 */
[----:B------:R-:W-:Y:S05]  /*12c0*/  @!P0 BRA `(.L_x_35) ;  /* 0x0000000000708947 */ /* 0x000fea0003800000 */
[----:B0-----:R-:W2:Y:S01]  /*12d0*/  LDG.E R10, desc[UR4][R10.64+0x1c] ;  /* 0x00001c040a0a7981 */ /* 0x001ea2000c1e1900 */
[----:B------:R-:W-:-:S05]  /*12e0*/  IADD3 R3, P1, PT, R8, 0x1c, RZ ;  /* 0x0000001c08037810 */ /* 0x000fca0007f3e0ff */
[----:B------:R-:W-:Y:S01]  /*12f0*/  IMAD.X R5, RZ, RZ, R9, P1 ;  /* 0x000000ffff057224 */ /* 0x000fe200008e0609 */
[----:B--2---:R-:W-:-:S04]  /*1300*/  ISETP.NE.AND P0, PT, R10, RZ, PT ;  /* 0x000000ff0a00720c */ /* 0x004fc80003f05270 */
[----:B------:R-:W-:Y:S02]  /*1310*/  SEL R4, R3, R12, !P0 ;  /* 0x0000000c03047207 */ /* 0x000fe40004000000 */
[----:B------:R-:W-:Y:S01]  /*1320*/  SEL R5, R5, R14, !P0 ;  /* 0x0000000e05057207 */ /* 0x000fe20004000000 */
[----:B------:R-:W-:Y:S06]  /*1330*/  BRA `(.L_x_35) ;  /* 0x0000000000547947 */ /* 0x000fec0003800000 */
.L_x_34:
[----:B------:R-:W2:Y:S01]  /*1340*/  LDG.E R0, desc[UR4][R6.64+0x4] ;  /* 0x0000040406007981 */ /* 0x000ea2000c1e1900 */
[----:B------:R-:W-:Y:S01]  /*1350*/  IADD3 R3, P1, PT, R8, 0xc, RZ ;  /* 0x0000000c08037810 */ /* 0x000fe20007f3e0ff */
[----:B------:R-:W-:Y:S02]  /*1360*/  IMAD.MOV.U32 R4, RZ, RZ, R16 ;  /* 0x000000ffff047224 */ /* 0x000fe400078e0010 */
[----:B------:R-:W-:Y:S02]  /*1370*/  IMAD.MOV.U32 R5, RZ, RZ, R19 ;  /* 0x000000ffff057224 */ /* 0x000fe400078e0013 */
[----:B------:R-:W-:Y:S01]  /*1380*/  IMAD.X R9, RZ, RZ, R9, P1 ;  /* 0x000000ffff097224 */ /* 0x000fe200008e0609 */
[----:B--2---:R-:W-:-:S13]  /*1390*/  ISETP.NE.AND P0, PT, R0, RZ, PT ;  /* 0x000000ff0000720c */ /* 0x004fda0003f05270 */
[----:B------:R-:W-:Y:S05]  /*13a0*/  @!P0 BRA `(.L_x_35) ;  /* 0x0000000000388947 */ /* 0x000fea0003800000 */
[----:B------:R-:W2:Y:S02]  /*13b0*/  LDG.E R0, desc[UR4][R6.64] ;  /* 0x0000000406007981 */ /* 0x000ea4000c1e1900 */
[----:B--2---:R-:W-:-:S04]  /*13c0*/  ISETP.NE.AND P0, PT, R0, RZ, PT ;  /* 0x000000ff0000720c */ /* 0x004fc80003f05270 */
[----:B------:R-:W-:Y:S02]  /*13d0*/  SEL R4, R6, R3, !P0 ;  /* 0x0000000306047207 */ /* 0x000fe40004000000 */
[----:B------:R-:W-:Y:S01]  /*13e0*/  SEL R5, R7, R9, !P0 ;  /* 0x0000000907057207 */ /* 0x000fe20004000000 */
[----:B------:R-:W-:Y:S06]  /*13f0*/  BRA `(.L_x_35) ;  /* 0x0000000000247947 */ /* 0x000fec0003800000 */
.L_x_33:
[----:B------:R-:W2:Y:S02]  /*1400*/  LDG.E R0, desc[UR4][R4.64] ;  /* 0x0000000404007981 */ /* 0x000ea4000c1e1900 */
[----:B--2---:R-:W-:-:S13]  /*1410*/  ISETP.NE.AND P0, PT, R0, RZ, PT ;  /* 0x000000ff0000720c */ /* 0x004fda0003f05270 */
[----:B------:R-:W-:Y:S05]  /*1420*/  @!P0 BRA `(.L_x_35) ;  /* 0x0000000000188947 */ /* 0x000fea0003800000 */
[----:B0-----:R-:W2:Y:S01]  /*1430*/  LDG.E R10, desc[UR4][R10.64+0x4] ;  /* 0x000004040a0a7981 */ /* 0x001ea2000c1e1900 */
[----:B-1----:R-:W-:-:S05]  /*1440*/  IADD3 R3, P1, PT, R8, 0x4, RZ ;  /* 0x0000000408037810 */ /* 0x002fca0007f3e0ff */
[----:B------:R-:W-:Y:S01]  /*1450*/  IMAD.X R0, RZ, RZ, R9, P1 ;  /* 0x000000ffff007224 */ /* 0x000fe200008e0609 */
[----:B--2---:R-:W-:-:S04]  /*1460*/  ISETP.NE.AND P0, PT, R10, RZ, PT ;  /* 0x000000ff0a00720c */ /* 0x004fc80003f05270 */
[----:B------:R-:W-:Y:S02]  /*1470*/  SEL R4, R3, R8, !P0 ;  /* 0x0000000803047207 */ /* 0x000fe40004000000 */
[----:B------:R-:W-:-:S07]  /*1480*/  SEL R5, R0, R9, !P0 ;  /* 0x0000000900057207 */ /* 0x000fce0004000000 */
.L_x_35:
[----:B------:R-:W-:Y:S01]  /*1490*/  STG.E desc[UR4][R4.64], R13 ;  /* 0x0000000d04007986 */ /* 0x000fe2000c101904 */
[----:B------:R-:W-:Y:S05]  /*14a0*/  EXIT ;  /* 0x000000000000794d */ /* 0x000fea0003800000 */
.L_x_10:
[----:B------:R-:W-:Y:S01]  /*14b0*/  STG.E desc[UR4][R2.64], R13 ;  /* 0x0000000d02007986 */ /* 0x000fe2000c101904 */
[----:B------:R-:W-:Y:S05]  /*14c0*/  EXIT ;  /* 0x000000000000794d */ /* 0x000fea0003800000 */
.L_x_36:
[----:B------:R-:W-:-:S00]  /*14d0*/  BRA `(.L_x_36) ;  /* 0xfffffffc00fc7947 */ /* 0x000fc0000383ffff */
[----:B------:R-:W-:-:S00]  /*14e0*/  NOP ;  /* 0x0000000000007918 */ /* 0x000fc00000000000 */
        /* <DEDUP_REMOVED lines=9> */
.L_x_41:


//--------------------- .text._Z10randomMovePiiy  --------------------------
	.section	.text._Z10randomMovePiiy,"ax",@progbits
	.align	128
        .global         _Z10randomMovePiiy
        .type           _Z10randomMovePiiy,@function
        .size           _Z10randomMovePiiy,(.L_x_42 - _Z10randomMovePiiy)
        .other          _Z10randomMovePiiy,@"STO_CUDA_ENTRY STV_DEFAULT"
_Z10randomMovePiiy:
.text._Z10randomMovePiiy:
        /* <DEDUP_REMOVED lines=9> */
[----:B------:R-:W1:Y:S01]  /*0090*/  LDCU.64 UR4, c[0x0][0x358] ;  /* 0x00006b00ff0477ac */ /* 0x000e620008000a00 */
[----:B0-----:R-:W-:-:S05]  /*00a0*/  LOP3.LUT R0, R6, 0xaad26b49, RZ, 0x3c, !PT ;  /* 0xaad26b4906007812 */ /* 0x001fca00078e3cff */
[----:B------:R-:W-:-:S04]  /*00b0*/  IMAD R0, R0, 0x4182bed5, RZ ;  /* 0x4182bed500007824 */ /* 0x000fc800078e02ff */
[C---:B------:R-:W-:Y:S02]  /*00c0*/  VIADD R2, R0.reuse, 0x75bcd15 ;  /* 0x075bcd1500027836 */ /* 0x040fe40000000000 */
[----:B------:R-:W-:-:S03]  /*00d0*/  VIADD R4, R0, 0x583f19 ;  /* 0x00583f1900047836 */ /* 0x000fc60000000000 */
[----:B------:R-:W-:Y:S01]  /*00e0*/  SHF.R.U32.HI R3, RZ, 0x2, R2 ;  /* 0x00000002ff037819 */ /* 0x000fe20000011602 */
[----:B------:R-:W-:-:S03]  /*00f0*/  IMAD.SHL.U32 R5, R4, 0x10, RZ ;  /* 0x0000001004057824 */ /* 0x000fc600078e00ff */
[----:B------:R-:W-:Y:S02]  /*0100*/  LOP3.LUT R2, R3, R2, RZ, 0x3c, !PT ;  /* 0x0000000203027212 */ /* 0x000fe400078e3cff */
[----:B------:R-:W-:Y:S02]  /*0110*/  LOP3.LUT R3, R7, 0xf7dcefdd, RZ, 0x3c, !PT ;  /* 0xf7dcefdd07037812 */ /* 0x000fe400078e3cff */
[----:B------:R-:W-:-:S03]  /*0120*/  SHF.L.U32 R6, R2, 0x1, RZ ;  /* 0x0000000102067819 */ /* 0x000fc600000006ff */
[----:B------:R-:W-:Y:S01]  /*0130*/  IMAD R0, R3, -0x658354e5, R0 ;  /* 0x9a7cab1b03007824 */ /* 0x000fe200078e0200 */
[----:B------:R-:W-:-:S04]  /*0140*/  LOP3.LUT R5, R4, R5, R6, 0x96, !PT ;  /* 0x0000000504057212 */ /* 0x000fc800078e9606 */
[----:B------:R-:W-:Y:S02]  /*0150*/  LOP3.LUT R5, R5, R2, RZ, 0x3c, !PT ;  /* 0x0000000205057212 */ /* 0x000fe400078e3cff */
[----:B------:R-:W0:Y:S02]  /*0160*/  LDC.64 R2, c[0x0][0x380] ;  /* 0x0000e000ff027b82 */ /* 0x000e240000000a00 */
[----:B------:R-:W-:-:S05]  /*0170*/  IADD3 R0, PT, PT, R0, 0x6a788e, R5 ;  /* 0x006a788e00007810 */ /* 0x000fca0007ffe005 */
[----:B------:R-:W-:-:S05]  /*0180*/  IMAD.HI.U32 R4, R0, -0x55555555, RZ ;  /* 0xaaaaaaab00047827 */ /* 0x000fca00078e00ff */
[----:B------:R-:W-:-:S05]  /*0190*/  SHF.R.U32.HI R5, RZ, 0x1, R4 ;  /* 0x00000001ff057819 */ /* 0x000fca0000011604 */
[----:B------:R-:W-:-:S04]  /*01a0*/  IMAD R0, R5, -0x3, R0 ;  /* 0xfffffffd05007824 */ /* 0x000fc800078e0200 */
[----:B------:R-:W-:-:S04]  /*01b0*/  IMAD R5, R0, 0x3, RZ ;  /* 0x0000000300057824 */ /* 0x000fc800078e02ff */
[----:B0-----:R-:W-:-:S05]  /*01c0*/  IMAD.WIDE.U32 R4, R5, 0x4, R2 ;  /* 0x0000000405047825 */ /* 0x001fca00078e0002 */
[----:B-1----:R-:W2:Y:S02]  /*01d0*/  LDG.E R6, desc[UR4][R4.64] ;  /* 0x0000000404067981 */ /* 0x002ea4000c1e1900 */
[----:B--2---:R-:W-:-:S13]  /*01e0*/  ISETP.NE.AND P0, PT, R6, RZ, PT ;  /* 0x000000ff0600720c */ /* 0x004fda0003f05270 */
[----:B------:R-:W-:Y:S05]  /*01f0*/  @!P0 BRA `(.L_x_37) ;  /* 0x0000000000248947 */ /* 0x000fea0003800000 */
.L_x_38:
[----:B------:R-:W-:-:S04]  /*0200*/  VIADD R0, R0, 0x1 ;  /* 0x0000000100007836 */ /* 0x000fc80000000000 */
[----:B------:R-:W-:-:S05]  /*0210*/  IMAD.HI.U32 R4, R0, -0x55555555, RZ ;  /* 0xaaaaaaab00047827 */ /* 0x000fca00078e00ff */
[----:B------:R-:W-:-:S05]  /*0220*/  SHF.R.U32.HI R5, RZ, 0x1, R4 ;  /* 0x00000001ff057819 */ /* 0x000fca0000011604 */
[----:B------:R-:W-:-:S04]  /*0230*/  IMAD R0, R5, -0x3, R0 ;  /* 0xfffffffd05007824 */ /* 0x000fc800078e0200 */
[----:B------:R-:W-:-:S04]  /*0240*/  IMAD R5, R0, 0x3, RZ ;  /* 0x0000000300057824 */ /* 0x000fc800078e02ff */
[----:B------:R-:W-:-:S05]  /*0250*/  IMAD.WIDE.U32 R4, R5, 0x4, R2 ;  /* 0x0000000405047825 */ /* 0x000fca00078e0002 */
[----:B------:R-:W2:Y:S02]  /*0260*/  LDG.E R6, desc[UR4][R4.64] ;  /* 0x0000000404067981 */ /* 0x000ea4000c1e1900 */
[----:B--2---:R-:W-:-:S13]  /*0270*/  ISETP.NE.AND P0, PT, R6, RZ, PT ;  /* 0x000000ff0600720c */ /* 0x004fda0003f05270 */
[----:B------:R-:W-:Y:S05]  /*0280*/  @P0 BRA `(.L_x_38) ;  /* 0xfffffffc00dc0947 */ /* 0x000fea000383ffff */
.L_x_37:
[----:B------:R-:W-:Y:S01]  /*0290*/  IMAD.MOV.U32 R2, RZ, RZ, R4 ;  /* 0x000000ffff027224 */ /* 0x000fe200078e0004 */
[----:B------:R-:W-:Y:S01]  /*02a0*/  MOV R3, R5 ;  /* 0x0000000500037202 */ /* 0x000fe20000000f00 */
[----:B------:R-:W0:Y:S04]  /*02b0*/  LDC R11, c[0x0][0x388] ;  /* 0x0000e200ff0b7b82 */ /* 0x000e280000000800 */
[----:B------:R-:W2:Y:S01]  /*02c0*/  LDG.E R0, desc[UR4][R2.64+0x8] ;  /* 0x0000080402007981 */ /* 0x000ea2000c1e1900 */
[----:B------:R-:W-:Y:S02]  /*02d0*/  IADD3 R7, P1, PT, R4, 0x8, RZ ;  /* 0x0000000804077810 */ /* 0x000fe40007f3e0ff */
[----:B--2---:R-:W-:-:S03]  /*02e0*/  ISETP.NE.AND P0, PT, R0, RZ, PT ;  /* 0x000000ff0000720c */ /* 0x004fc60003f05270 */
[----:B------:R-:W-:-:S10]  /*02f0*/  IMAD.X R0, RZ, RZ, R5, P1 ;  /* 0x000000ffff007224 */ /* 0x000fd400008e0605 */
[----:B0-----:R-:W-:Y:S05]  /*0300*/  @!P0 BRA `(.L_x_39) ;  /* 0x0000000000188947 */ /* 0x001fea0003800000 */
[----:B------:R-:W2:Y:S01]  /*0310*/  LDG.E R2, desc[UR4][R2.64+0x4] ;  /* 0x0000040402027981 */ /* 0x000ea2000c1e1900 */
[----:B------:R-:W-:-:S05]  /*0320*/  IADD3 R7, P1, PT, R4, 0x4, RZ ;  /* 0x0000000404077810 */ /* 0x000fca0007f3e0ff */
[----:B------:R-:W-:Y:S01]  /*0330*/  IMAD.X R9, RZ, RZ, R5, P1 ;  /* 0x000000ffff097224 */ /* 0x000fe200008e0605 */
[----:B--2---:R-:W-:-:S04]  /*0340*/  ISETP.NE.AND P0, PT, R2, RZ, PT ;  /* 0x000000ff0200720c */ /* 0x004fc80003f05270 */
[----:B------:R-:W-:Y:S02]  /*0350*/  SEL R7, R7, R4, !P0 ;  /* 0x0000000407077207 */ /* 0x000fe40004000000 */
[----:B------:R-:W-:-:S07]  /*0360*/  SEL R0, R9, R5, !P0 ;  /* 0x0000000509007207 */ /* 0x000fce0004000000 */
.L_x_39:
[----:B------:R-:W-:Y:S01]  /*0370*/  MOV R2, R7 ;  /* 0x0000000700027202 */ /* 0x000fe20000000f00 */
[----:B------:R-:W-:-:S05]  /*0380*/  IMAD.MOV.U32 R3, RZ, RZ, R0 ;  /* 0x000000ffff037224 */ /* 0x000fca00078e0000 */
[----:B------:R-:W-:Y:S01]  /*0390*/  STG.E desc[UR4][R2.64], R11 ;  /* 0x0000000b02007986 */ /* 0x000fe2000c101904 */
[----:B------:R-:W-:Y:S05]  /*03a0*/  EXIT ;  /* 0x000000000000794d */ /* 0x000fea0003800000 */
.L_x_40:
        /* <DEDUP_REMOVED lines=13> */
.L_x_42:


//--------------------- .nv.global.init           --------------------------
	.section	.nv.global.init,"aw",@progbits
	.align	4
.nv.global.init:
	.type		mrg32k3aM1SubSeq,@object
	.size		mrg32k3aM1SubSeq,(mrg32k3aM2SubSeq - mrg32k3aM1SubSeq)
mrg32k3aM1SubSeq:
        /*0000*/ 	.byte	0x0b, 0xcc, 0xee, 0x04, 0x73, 0x29, 0x8b, 0x6f, 0xf6, 0x53, 0x03, 0xf6, 0x23, 0xf6, 0xea, 0xda
        /* <DEDUP_REMOVED lines=125> */
	.type		mrg32k3aM2SubSeq,@object
	.size		mrg32k3aM2SubSeq,(mrg32k3aM1 - mrg32k3aM2SubSeq)
mrg32k3aM2SubSeq:
        /* <DEDUP_REMOVED lines=126> */
	.type		mrg32k3aM1,@object
	.size		mrg32k3aM1,(mrg32k3aM1Seq - mrg32k3aM1)
mrg32k3aM1:
        /* <DEDUP_REMOVED lines=144> */
	.type		mrg32k3aM1Seq,@object
	.size		mrg32k3aM1Seq,(mrg32k3aM2 - mrg32k3aM1Seq)
mrg32k3aM1Seq:
        /* <DEDUP_REMOVED lines=144> */
	.type		mrg32k3aM2,@object
	.size		mrg32k3aM2,(mrg32k3aM2Seq - mrg32k3aM2)
mrg32k3aM2:
        /* <DEDUP_REMOVED lines=144> */
	.type		mrg32k3aM2Seq,@object
	.size		mrg32k3aM2Seq,(precalc_xorwow_matrix - mrg32k3aM2Seq)
mrg32k3aM2Seq:
        /* <DEDUP_REMOVED lines=144> */
	.type		precalc_xorwow_matrix,@object
	.size		precalc_xorwow_matrix,(precalc_xorwow_offset_matrix - precalc_xorwow_matrix)
precalc_xorwow_matrix:
        /* <DEDUP_REMOVED lines=6400> */
	.type		precalc_xorwow_offset_matrix,@object
	.size		precalc_xorwow_offset_matrix,(.L_1 - precalc_xorwow_offset_matrix)
precalc_xorwow_offset_matrix:
        /* <DEDUP_REMOVED lines=6400> */
.L_1:


//--------------------- .nv.shared.reserved.0     --------------------------
	.section	.nv.shared.reserved.0,"aw",@nobits
	.weak		__nv_reservedSMEM_offset_0_alias
	.size		__nv_reservedSMEM_offset_0_alias, 0, 64
	.other		__nv_reservedSMEM_offset_0_alias,@"STO_CUDA_RESERVED_SHARED STV_DEFAULT"
__nv_reservedSMEM_offset_0_alias:
	.zero		0
	.zero		64


//--------------------- .nv.constant0._Z13lookaheadMovePii --------------------------
	.section	.nv.constant0._Z13lookaheadMovePii,"a",@progbits
	.sectionflags	@""
	.align	4
.nv.constant0._Z13lookaheadMovePii:
	.zero		908


//--------------------- .nv.constant0._Z10randomMovePiiy --------------------------
	.section	.nv.constant0._Z10randomMovePiiy,"a",@progbits
	.sectionflags	@""
	.align	4
.nv.constant0._Z10randomMovePiiy:
	.zero		920


//--------------------- SYMBOLS --------------------------

	.type		.nv.reservedSmem.offset0,@object
	.size		.nv.reservedSmem.offset0,0x4
